	.target	sm_100

	.elftype	@"ET_EXEC"


//--------------------- .note.nv.tkinfo           --------------------------
	.section	.note.nv.tkinfo,"",@"SHT_NOTE"
	.sectionflags	@"SHF_NOTE_NV_TKINFO"
	.tkinfo
        /*0018*/ 	.word	0x00000081
        /*0030*/ 	.string	""
        /*0030*/ 	.string	"ptxas"
        /*0030*/ 	.string	"Cuda compilation tools, release 12.9, V12.9.86"
        /*0030*/ 	.string	"Build cuda_12.9.r12.9/compiler.36037853_0"
        /*0030*/ 	.string	"-regUsageLevel 10 -arch sm_100f -m 64 "



//--------------------- .note.nv.cuver            --------------------------
	.section	.note.nv.cuver,"",@"SHT_NOTE"
	.sectionflags	@"SHF_NOTE_NV_CUVER"
        /*0018*/ 	.short	0x0001
        /*001a*/ 	.short	0x0064
        /*001c*/ 	.short	0x0001
        /*001e*/ 	.short	0x0000
        /*0020*/ 	.short	0x0001
        /*0022*/ 	.short	0x0000


//--------------------- .nv.info                  --------------------------
	.section	.nv.info,"",@"SHT_CUDA_INFO"
	.align	4


	//----- nvinfo : EIATTR_REGCOUNT
	.align		4
        /*0000*/ 	.byte	0x04, 0x2f
        /*0002*/ 	.short	(.L_15 - .L_14)
	.align		4
.L_14:
        /*0004*/ 	.word	index@(_ZN9deep_gemm24sm100_fp8_gemm_1d1d_implILN4cute4UMMA5MajorE0ELS3_0ELj0ELj4096ELj7168ELj128ELj192ELj128ELj1ELj128ELj128ELj128ELj4ELj128ELj128ELj1ELb0ELj151ELNS_8GemmTypeE0ELb0EN7cutlass10bfloat16_tENS_16EpilogueIdentityEEEvPijjj14CUtensorMap_stS9_S9_S9_S9_)
        /*0008*/ 	.word	0x0000002f


	//----- nvinfo : EIATTR_FRAME_SIZE
	.align		4
.L_15:
        /*000c*/ 	.byte	0x04, 0x11
        /*000e*/ 	.short	(.L_17 - .L_16)
	.align		4
.L_16:
        /*0010*/ 	.word	index@($__internal_3_$__cuda_sm20_div_u16)
        /*0014*/ 	.word	0x00000000


	//----- nvinfo : EIATTR_FRAME_SIZE
	.align		4
.L_17:
        /*0018*/ 	.byte	0x04, 0x11
        /*001a*/ 	.short	(.L_19 - .L_18)
	.align		4
.L_18:
        /*001c*/ 	.word	index@($__internal_2_$__cuda_sm10x_tcgen05_guardrail_trap_unallocated_columns_being_dealloced)
        /*0020*/ 	.word	0x00000000


	//----- nvinfo : EIATTR_FRAME_SIZE
	.align		4
.L_19:
        /*0024*/ 	.byte	0x04, 0x11
        /*0026*/ 	.short	(.L_21 - .L_20)
	.align		4
.L_20:
        /*0028*/ 	.word	index@($__internal_1_$__cuda_sm10x_tcgen05_guardrail_trap_phase_invalid_during_alloc)
        /*002c*/ 	.word	0x00000000


	//----- nvinfo : EIATTR_FRAME_SIZE
	.align		4
.L_21:
        /*0030*/ 	.byte	0x04, 0x11
        /*0032*/ 	.short	(.L_23 - .L_22)
	.align		4
.L_22:
        /*0034*/ 	.word	index@($__internal_0_$__cuda_sm10x_tcgen05_guardrail_trap_col_being_dealloced_not_returned_by_alloc)
        /*0038*/ 	.word	0x00000000


	//----- nvinfo : EIATTR_FRAME_SIZE
	.align		4
.L_23:
        /*003c*/ 	.byte	0x04, 0x11
        /*003e*/ 	.short	(.L_25 - .L_24)
	.align		4
.L_24:
        /*0040*/ 	.word	index@(_ZN9deep_gemm24sm100_fp8_gemm_1d1d_implILN4cute4UMMA5MajorE0ELS3_0ELj0ELj4096ELj7168ELj128ELj192ELj128ELj1ELj128ELj128ELj128ELj4ELj128ELj128ELj1ELb0ELj151ELNS_8GemmTypeE0ELb0EN7cutlass10bfloat16_tENS_16EpilogueIdentityEEEvPijjj14CUtensorMap_stS9_S9_S9_S9_)
        /*0044*/ 	.word	0x00000000


	//----- nvinfo : EIATTR_MIN_STACK_SIZE
	.align		4
.L_25:
        /*0048*/ 	.byte	0x04, 0x12
        /*004a*/ 	.short	(.L_27 - .L_26)
	.align		4
.L_26:
        /*004c*/ 	.word	index@(_ZN9deep_gemm24sm100_fp8_gemm_1d1d_implILN4cute4UMMA5MajorE0ELS3_0ELj0ELj4096ELj7168ELj128ELj192ELj128ELj1ELj128ELj128ELj128ELj4ELj128ELj128ELj1ELb0ELj151ELNS_8GemmTypeE0ELb0EN7cutlass10bfloat16_tENS_16EpilogueIdentityEEEvPijjj14CUtensorMap_stS9_S9_S9_S9_)
        /*0050*/ 	.word	0x00000000
.L_27:


//--------------------- .nv.info._ZN9deep_gemm24sm100_fp8_gemm_1d1d_implILN4cute4UMMA5MajorE0ELS3_0ELj0ELj4096ELj7168ELj128ELj192ELj128ELj1ELj128ELj128ELj128ELj4ELj128ELj128ELj1ELb0ELj151ELNS_8GemmTypeE0ELb0EN7cutlass10bfloat16_tENS_16EpilogueIdentityEEEvPijjj14CUtensorMap_stS9_S9_S9_S9_ --------------------------
	.section	.nv.info._ZN9deep_gemm24sm100_fp8_gemm_1d1d_implILN4cute4UMMA5MajorE0ELS3_0ELj0ELj4096ELj7168ELj128ELj192ELj128ELj1ELj128ELj128ELj128ELj4ELj128ELj128ELj1ELb0ELj151ELNS_8GemmTypeE0ELb0EN7cutlass10bfloat16_tENS_16EpilogueIdentityEEEvPijjj14CUtensorMap_stS9_S9_S9_S9_,"",@"SHT_CUDA_INFO"
	.sectionflags	@""
	.align	4


	//----- nvinfo : EIATTR_CUDA_API_VERSION
	.align		4
        /*0000*/ 	.byte	0x04, 0x37
        /*0002*/ 	.short	(.L_29 - .L_28)
.L_28:
        /*0004*/ 	.word	0x00000081


	//----- nvinfo : EIATTR_KPARAM_INFO
	.align		4
.L_29:
        /*0008*/ 	.byte	0x04, 0x17
        /*000a*/ 	.short	(.L_31 - .L_30)
.L_30:
        /*000c*/ 	.word	0x00000000
        /*0010*/ 	.short	0x0008
        /*0012*/ 	.short	0x0240
        /*0014*/ 	.byte	0x00, 0xf0, 0x01, 0x02


	//----- nvinfo : EIATTR_KPARAM_INFO
	.align		4
.L_31:
        /*0018*/ 	.byte	0x04, 0x17
        /*001a*/ 	.short	(.L_33 - .L_32)
.L_32:
        /*001c*/ 	.word	0x00000000
        /*0020*/ 	.short	0x0007
        /*0022*/ 	.short	0x01c0
        /*0024*/ 	.byte	0x00, 0xf0, 0x01, 0x02


	//----- nvinfo : EIATTR_KPARAM_INFO
	.align		4
.L_33:
        /*0028*/ 	.byte	0x04, 0x17
        /*002a*/ 	.short	(.L_35 - .L_34)
.L_34:
        /*002c*/ 	.word	0x00000000
        /*0030*/ 	.short	0x0006
        /*0032*/ 	.short	0x0140
        /*0034*/ 	.byte	0x00, 0xf0, 0x01, 0x02


	//----- nvinfo : EIATTR_KPARAM_INFO
	.align		4
.L_35:
        /*0038*/ 	.byte	0x04, 0x17
        /*003a*/ 	.short	(.L_37 - .L_36)
.L_36:
        /*003c*/ 	.word	0x00000000
        /*0040*/ 	.short	0x0005
        /*0042*/ 	.short	0x00c0
        /*0044*/ 	.byte	0x00, 0xf0, 0x01, 0x02


	//----- nvinfo : EIATTR_KPARAM_INFO
	.align		4
.L_37:
        /*0048*/ 	.byte	0x04, 0x17
        /*004a*/ 	.short	(.L_39 - .L_38)
.L_38:
        /*004c*/ 	.word	0x00000000
        /*0050*/ 	.short	0x0004
        /*0052*/ 	.short	0x0040
        /*0054*/ 	.byte	0x00, 0xf0, 0x01, 0x02


	//----- nvinfo : EIATTR_KPARAM_INFO
	.align		4
.L_39:
        /*0058*/ 	.byte	0x04, 0x17
        /*005a*/ 	.short	(.L_41 - .L_40)
.L_40:
        /*005c*/ 	.word	0x00000000
        /*0060*/ 	.short	0x0003
        /*0062*/ 	.short	0x0010
        /*0064*/ 	.byte	0x00, 0xf0, 0x11, 0x00


	//----- nvinfo : EIATTR_KPARAM_INFO
	.align		4
.L_41:
        /*0068*/ 	.byte	0x04, 0x17
        /*006a*/ 	.short	(.L_43 - .L_42)
.L_42:
        /*006c*/ 	.word	0x00000000
        /*0070*/ 	.short	0x0002
        /*0072*/ 	.short	0x000c
        /*0074*/ 	.byte	0x00, 0xf0, 0x11, 0x00


	//----- nvinfo : EIATTR_KPARAM_INFO
	.align		4
.L_43:
        /*0078*/ 	.byte	0x04, 0x17
        /*007a*/ 	.short	(.L_45 - .L_44)
.L_44:
        /*007c*/ 	.word	0x00000000
        /*0080*/ 	.short	0x0001
        /*0082*/ 	.short	0x0008
        /*0084*/ 	.byte	0x00, 0xf0, 0x11, 0x00


	//----- nvinfo : EIATTR_KPARAM_INFO
	.align		4
.L_45:
        /*0088*/ 	.byte	0x04, 0x17
        /*008a*/ 	.short	(.L_47 - .L_46)
.L_46:
        /*008c*/ 	.word	0x00000000
        /*0090*/ 	.short	0x0000
        /*0092*/ 	.short	0x0000
        /*0094*/ 	.byte	0x00, 0xf5, 0x21, 0x00


	//----- nvinfo : EIATTR_AT_ENTRY_FRAGMENTS
	.align		4
.L_47:
        /*0098*/ 	.byte	0x04, 0x4f
        /*009a*/ 	.short	(.L_49 - .L_48)


	//   ....[0]....
.L_48:
        /*009c*/ 	.word	0x00000004


	//----- nvinfo : EIATTR_RESERVED_SMEM_USED
	.align		4
.L_49:
        /*00a0*/ 	.byte	0x01, 0x41
	.zero		2


	//----- nvinfo : EIATTR_SPARSE_MMA_MASK
	.align		4
        /*00a4*/ 	.byte	0x03, 0x50
        /*00a6*/ 	.short	0x0000


	//----- nvinfo : EIATTR_TCGEN05_1CTA_USED
	.align		4
        /*00a8*/ 	.byte	0x01, 0x51
	.zero		2


	//----- nvinfo : EIATTR_MAXREG_COUNT
	.align		4
        /*00ac*/ 	.byte	0x03, 0x1b
        /*00ae*/ 	.short	0x00ff


	//----- nvinfo : EIATTR_NUM_BARRIERS
	.align		4
        /*00b0*/ 	.byte	0x02, 0x4c
        /*00b2*/ 	.byte	0x09
	.zero		1


	//----- nvinfo : EIATTR_INT_WARP_WIDE_INSTR_OFFSETS
	.align		4
        /*00b4*/ 	.byte	0x04, 0x31
        /*00b6*/ 	.short	(.L_51 - .L_50)


	//   ....[0]....
.L_50:
        /*00b8*/ 	.word	0x00003970


	//   ....[1]....
        /*00bc*/ 	.word	0x00003990


	//----- nvinfo : EIATTR_COOP_GROUP_MASK_REGIDS
	.align		4
.L_51:
        /*00c0*/ 	.byte	0x04, 0x29
        /*00c2*/ 	.short	(.L_53 - .L_52)


	//   ....[0]....
.L_52:
        /*00c4*/ 	.word	0xffffffff


	//   ....[1]....
        /*00c8*/ 	.word	0xffffffff


	//   ....[2]....
        /*00cc*/ 	.word	0xffffffff


	//   ....[3]....
        /*00d0*/ 	.word	0xffffffff


	//   ....[4]....
        /*00d4*/ 	.word	0xffffffff


	//   ....[5]....
        /*00d8*/ 	.word	0xffffffff


	//   ....[6]....
        /*00dc*/ 	.word	0xffffffff


	//   ....[7]....
        /*00e0*/ 	.word	0xffffffff


	//   ....[8]....
        /*00e4*/ 	.word	0xffffffff


	//   ....[9]....
        /*00e8*/ 	.word	0xffffffff


	//   ....[10]....
        /*00ec*/ 	.word	0xffffffff


	//   ....[11]....
        /*00f0*/ 	.word	0xffffffff


	//   ....[12]....
        /*00f4*/ 	.word	0xffffffff


	//   ....[13]....
        /*00f8*/ 	.word	0xffffffff


	//----- nvinfo : EIATTR_COOP_GROUP_INSTR_OFFSETS
	.align		4
.L_53:
        /*00fc*/ 	.byte	0x04, 0x28
        /*00fe*/ 	.short	(.L_55 - .L_54)


	//   ....[0]....
.L_54:
        /*0100*/ 	.word	0x00000030


	//   ....[1]....
        /*0104*/ 	.word	0x00000470


	//   ....[2]....
        /*0108*/ 	.word	0x00000730


	//   ....[3]....
        /*010c*/ 	.word	0x00000b40


	//   ....[4]....
        /*0110*/ 	.word	0x00000c10


	//   ....[5]....
        /*0114*/ 	.word	0x00000cd0


	//   ....[6]....
        /*0118*/ 	.word	0x000012c0


	//   ....[7]....
        /*011c*/ 	.word	0x000012e0


	//   ....[8]....
        /*0120*/ 	.word	0x00001300


	//   ....[9]....
        /*0124*/ 	.word	0x00001550


	//   ....[10]....
        /*0128*/ 	.word	0x00001580


	//   ....[11]....
        /*012c*/ 	.word	0x000015c0


	//   ....[12]....
        /*0130*/ 	.word	0x00003890


	//   ....[13]....
        /*0134*/ 	.word	0x00003a50


	//----- nvinfo : EIATTR_VRC_CTA_INIT_COUNT
	.align		4
.L_55:
        /*0138*/ 	.byte	0x02, 0x4a
        /*013a*/ 	.byte	0x80
	.zero		1


	//----- nvinfo : EIATTR_MBARRIER_INSTR_OFFSETS
	.align		4
        /*013c*/ 	.byte	0x04, 0x39
        /*013e*/ 	.short	(.L_57 - .L_56)


	//   ....[0]....
.L_56:
        /*0140*/ 	.word	0x00000330
        /*0144*/ 	.word	0x000000ff
        /*0148*/ 	.word	0x00031800
        /*014c*/ 	.short	0x0100
        /*014e*/ 	.byte	0x05
	.zero		1


	//   ....[1]....
        /*0150*/ 	.word	0x00000340
        /*0154*/ 	.word	0x000000ff
        /*0158*/ 	.word	0x00031820
        /*015c*/ 	.short	0x0100
        /*015e*/ 	.byte	0x05
	.zero		1


	//   ....[2]....
        /*0160*/ 	.word	0x00000350
        /*0164*/ 	.word	0x000000ff
        /*0168*/ 	.word	0x00031840
        /*016c*/ 	.short	0x0100
        /*016e*/ 	.byte	0x05
	.zero		1


	//   ....[3]....
        /*0170*/ 	.word	0x00000360
        /*0174*/ 	.word	0x000000ff
        /*0178*/ 	.word	0x00031808
        /*017c*/ 	.short	0x0100
        /*017e*/ 	.byte	0x05
	.zero		1


	//   ....[4]....
        /*0180*/ 	.word	0x00000370
        /*0184*/ 	.word	0x000000ff
        /*0188*/ 	.word	0x00031828
        /*018c*/ 	.short	0x0100
        /*018e*/ 	.byte	0x05
	.zero		1


	//   ....[5]....
        /*0190*/ 	.word	0x00000380
        /*0194*/ 	.word	0x000000ff
        /*0198*/ 	.word	0x00031848
        /*019c*/ 	.short	0x0100
        /*019e*/ 	.byte	0x05
	.zero		1


	//   ....[6]....
        /*01a0*/ 	.word	0x00000390
        /*01a4*/ 	.word	0x000000ff
        /*01a8*/ 	.word	0x00031810
        /*01ac*/ 	.short	0x0100
        /*01ae*/ 	.byte	0x05
	.zero		1


	//   ....[7]....
        /*01b0*/ 	.word	0x000003a0
        /*01b4*/ 	.word	0x000000ff
        /*01b8*/ 	.word	0x00031830
        /*01bc*/ 	.short	0x0100
        /*01be*/ 	.byte	0x05
	.zero		1


	//   ....[8]....
        /*01c0*/ 	.word	0x000003b0
        /*01c4*/ 	.word	0x000000ff
        /*01c8*/ 	.word	0x00031850
        /*01cc*/ 	.short	0x0100
        /*01ce*/ 	.byte	0x05
	.zero		1


	//   ....[9]....
        /*01d0*/ 	.word	0x000003c0
        /*01d4*/ 	.word	0x000000ff
        /*01d8*/ 	.word	0x00031818
        /*01dc*/ 	.short	0x0100
        /*01de*/ 	.byte	0x05
	.zero		1


	//   ....[10]....
        /*01e0*/ 	.word	0x000003d0
        /*01e4*/ 	.word	0x000000ff
        /*01e8*/ 	.word	0x00031838
        /*01ec*/ 	.short	0x0100
        /*01ee*/ 	.byte	0x05
	.zero		1


	//   ....[11]....
        /*01f0*/ 	.word	0x000003e0
        /*01f4*/ 	.word	0x000000ff
        /*01f8*/ 	.word	0x00031858
        /*01fc*/ 	.short	0x0100
        /*01fe*/ 	.byte	0x05
	.zero		1


	//   ....[12]....
        /*0200*/ 	.word	0x000003f0
        /*0204*/ 	.word	0x000000ff
        /*0208*/ 	.word	0x00031860
        /*020c*/ 	.short	0x0100
        /*020e*/ 	.byte	0x05
	.zero		1


	//   ....[13]....
        /*0210*/ 	.word	0x00000400
        /*0214*/ 	.word	0x000000ff
        /*0218*/ 	.word	0x00031870
        /*021c*/ 	.short	0x0100
        /*021e*/ 	.byte	0x05
	.zero		1


	//   ....[14]....
        /*0220*/ 	.word	0x00000410
        /*0224*/ 	.word	0x000000ff
        /*0228*/ 	.word	0x00031868
        /*022c*/ 	.short	0x0100
        /*022e*/ 	.byte	0x05
	.zero		1


	//   ....[15]....
        /*0230*/ 	.word	0x00000420
        /*0234*/ 	.word	0x000000ff
        /*0238*/ 	.word	0x00031878
        /*023c*/ 	.short	0x0100
        /*023e*/ 	.byte	0x05
	.zero		1


	//   ....[16]....
        /*0240*/ 	.word	0x00000a20
        /*0244*/ 	.word	0x00000002
        /*0248*/ 	.word	0x00031800
        /*024c*/ 	.short	0x010a
        /*024e*/ 	.byte	0xff
	.zero		1


	//   ....[17]....
        /*0250*/ 	.word	0x00000dc0
        /*0254*/ 	.word	0x00000002
        /*0258*/ 	.word	0x00000000
        /*025c*/ 	.short	0x0101
        /*025e*/ 	.byte	0xff
	.zero		1


	//   ....[18]....
        /*0260*/ 	.word	0x000010d0
        /*0264*/ 	.word	0x00000000
        /*0268*/ 	.word	0x00031870
        /*026c*/ 	.short	0x010a
        /*026e*/ 	.byte	0x08
	.zero		1


	//   ....[19]....
        /*0270*/ 	.word	0x00001150
        /*0274*/ 	.word	0x000000ff
        /*0278*/ 	.word	0x00031840
        /*027c*/ 	.short	0x010a
        /*027e*/ 	.byte	0x0a
	.zero		1


	//   ....[20]....
        /*0280*/ 	.word	0x00001520
        /*0284*/ 	.word	0x000000ff
        /*0288*/ 	.word	0x00031840
        /*028c*/ 	.short	0x010a
        /*028e*/ 	.byte	0x0d
	.zero		1


	//   ....[21]....
        /*0290*/ 	.word	0x00001ae0
        /*0294*/ 	.word	0x00000002
        /*0298*/ 	.word	0x00031820
        /*029c*/ 	.short	0x010a
        /*029e*/ 	.byte	0xff
	.zero		1


	//   ....[22]....
        /*02a0*/ 	.word	0x00001d80
        /*02a4*/ 	.word	0x00000002
        /*02a8*/ 	.word	0x00031828
        /*02ac*/ 	.short	0x010a
        /*02ae*/ 	.byte	0xff
	.zero		1


	//   ....[23]....
        /*02b0*/ 	.word	0x00001ee0
        /*02b4*/ 	.word	0x00000002
        /*02b8*/ 	.word	0x00031830
        /*02bc*/ 	.short	0x010a
        /*02be*/ 	.byte	0xff
	.zero		1


	//   ....[24]....
        /*02c0*/ 	.word	0x00002030
        /*02c4*/ 	.word	0x00000002
        /*02c8*/ 	.word	0x00031838
        /*02cc*/ 	.short	0x010a
        /*02ce*/ 	.byte	0xff
	.zero		1


	//   ....[25]....
        /*02d0*/ 	.word	0x000025c0
        /*02d4*/ 	.word	0x00000002
        /*02d8*/ 	.word	0x00031860
        /*02dc*/ 	.short	0x010a
        /*02de*/ 	.byte	0xff
	.zero		1


	//   ....[26]....
        /*02e0*/ 	.word	0x000036f0
        /*02e4*/ 	.word	0x00000002
        /*02e8*/ 	.word	0x00000000
        /*02ec*/ 	.short	0x0101
        /*02ee*/ 	.byte	0xff
	.zero		1


	//   ....[27]....
        /*02f0*/ 	.word	0x00003a80
        /*02f4*/ 	.word	0x00000002
        /*02f8*/ 	.word	0x00031800
        /*02fc*/ 	.short	0x010a
        /*02fe*/ 	.byte	0xff
	.zero		1


	//   ....[28]....
        /*0300*/ 	.word	0x00003b00
        /*0304*/ 	.word	0x00000000
        /*0308*/ 	.word	0x00031870
        /*030c*/ 	.short	0x010a
        /*030e*/ 	.byte	0xff
	.zero		1


	//   ....[29]....
        /*0310*/ 	.word	0x00003b70
        /*0314*/ 	.word	0x00000002
        /*0318*/ 	.word	0x00031840
        /*031c*/ 	.short	0x010a
        /*031e*/ 	.byte	0xff
	.zero		1


	//   ....[30]....
        /*0320*/ 	.word	0x00003be0
        /*0324*/ 	.word	0x00000002
        /*0328*/ 	.word	0x00031840
        /*032c*/ 	.short	0x010a
        /*032e*/ 	.byte	0xff
	.zero		1


	//   ....[31]....
        /*0330*/ 	.word	0x00003c50
        /*0334*/ 	.word	0x00000002
        /*0338*/ 	.word	0x00031820
        /*033c*/ 	.short	0x010a
        /*033e*/ 	.byte	0xff
	.zero		1


	//   ....[32]....
        /*0340*/ 	.word	0x00003cb0
        /*0344*/ 	.word	0x00000002
        /*0348*/ 	.word	0x00031828
        /*034c*/ 	.short	0x010a
        /*034e*/ 	.byte	0xff
	.zero		1


	//   ....[33]....
        /*0350*/ 	.word	0x00003d10
        /*0354*/ 	.word	0x00000002
        /*0358*/ 	.word	0x00031830
        /*035c*/ 	.short	0x010a
        /*035e*/ 	.byte	0xff
	.zero		1


	//   ....[34]....
        /*0360*/ 	.word	0x00003d80
        /*0364*/ 	.word	0x00000002
        /*0368*/ 	.word	0x00031838
        /*036c*/ 	.short	0x010a
        /*036e*/ 	.byte	0xff
	.zero		1


	//   ....[35]....
        /*0370*/ 	.word	0x00003de0
        /*0374*/ 	.word	0x00000002
        /*0378*/ 	.word	0x00031860
        /*037c*/ 	.short	0x010a
        /*037e*/ 	.byte	0xff
	.zero		1


	//----- nvinfo : EIATTR_NUM_MBARRIERS
	.align		4
.L_57:
        /*0380*/ 	.byte	0x03, 0x38
        /*0382*/ 	.short	0x0010


	//----- nvinfo : EIATTR_EXIT_INSTR_OFFSETS
	.align		4
        /*0384*/ 	.byte	0x04, 0x1c
        /*0386*/ 	.short	(.L_59 - .L_58)


	//   ....[0]....
.L_58:
        /*0388*/ 	.word	0x00000830


	//   ....[1]....
        /*038c*/ 	.word	0x00000e10


	//   ....[2]....
        /*0390*/ 	.word	0x00000ef0


	//   ....[3]....
        /*0394*/ 	.word	0x00001840


	//   ....[4]....
        /*0398*/ 	.word	0x000018b0


	//   ....[5]....
        /*039c*/ 	.word	0x000021c0


	//   ....[6]....
        /*03a0*/ 	.word	0x00002220


	//   ....[7]....
        /*03a4*/ 	.word	0x00003870


	//   ....[8]....
        /*03a8*/ 	.word	0x00003a60


	//----- nvinfo : EIATTR_MAX_THREADS
	.align		4
.L_59:
        /*03ac*/ 	.byte	0x04, 0x05
        /*03ae*/ 	.short	(.L_61 - .L_60)
.L_60:
        /*03b0*/ 	.word	0x00000100
        /*03b4*/ 	.word	0x00000001
        /*03b8*/ 	.word	0x00000001


	//----- nvinfo : EIATTR_CRS_STACK_SIZE
	.align		4
.L_61:
        /*03bc*/ 	.byte	0x04, 0x1e
        /*03be*/ 	.short	(.L_63 - .L_62)
.L_62:
        /*03c0*/ 	.word	0x00000000


	//----- nvinfo : EIATTR_CBANK_PARAM_SIZE
	.align		4
.L_63:
        /*03c4*/ 	.byte	0x03, 0x19
        /*03c6*/ 	.short	0x02c0


	//----- nvinfo : EIATTR_PARAM_CBANK
	.align		4
        /*03c8*/ 	.byte	0x04, 0x0a
        /*03ca*/ 	.short	(.L_65 - .L_64)
	.align		4
.L_64:
        /*03cc*/ 	.word	index@(.nv.constant0._ZN9deep_gemm24sm100_fp8_gemm_1d1d_implILN4cute4UMMA5MajorE0ELS3_0ELj0ELj4096ELj7168ELj128ELj192ELj128ELj1ELj128ELj128ELj128ELj4ELj128ELj128ELj1ELb0ELj151ELNS_8GemmTypeE0ELb0EN7cutlass10bfloat16_tENS_16EpilogueIdentityEEEvPijjj14CUtensorMap_stS9_S9_S9_S9_)
        /*03d0*/ 	.short	0x0380
        /*03d2*/ 	.short	0x02c0


	//----- nvinfo : EIATTR_SW_WAR
	.align		4
.L_65:
        /*03d4*/ 	.byte	0x04, 0x36
        /*03d6*/ 	.short	(.L_67 - .L_66)
.L_66:
        /*03d8*/ 	.word	0x00000008
.L_67:


//--------------------- .nv.compat                --------------------------
	.section	.nv.compat,"",@"SHT_CUDA_COMPAT_INFO"
	.align	4
        /*0000*/ 	.byte	0x02, 0x02, 0x02, 0x00, 0x02, 0x05, 0x05, 0x00, 0x02, 0x03, 0x01, 0x00, 0x02, 0x06, 0x01, 0x00


//--------------------- .nv.callgraph             --------------------------
	.section	.nv.callgraph,"",@"SHT_CUDA_CALLGRAPH"
	.align	4
	.sectionentsize	8
	.align		4
        /*0000*/ 	.word	0x00000000
	.align		4
        /*0004*/ 	.word	0xffffffff
	.align		4
        /*0008*/ 	.word	0x00000000
	.align		4
        /*000c*/ 	.word	0xfffffffe
	.align		4
        /*0010*/ 	.word	0x00000000
	.align		4
        /*0014*/ 	.word	0xfffffffd
	.align		4
        /*0018*/ 	.word	0x00000000
	.align		4
        /*001c*/ 	.word	0xfffffffc


//--------------------- .nv.constant4             --------------------------
	.section	.nv.constant4,"a",@progbits
	.align	8
	.align		8
.nv.constant4:
        /*0000*/ 	.dword	_ZN47_INTERNAL_12590625_9_kernel_cu_2acf221f_28959034cuda3std3__45__cpo5beginE
	.align		8
        /*0008*/ 	.dword	_ZN47_INTERNAL_12590625_9_kernel_cu_2acf221f_28959034cuda3std3__45__cpo3endE
	.align		8
        /*0010*/ 	.dword	_ZN47_INTERNAL_12590625_9_kernel_cu_2acf221f_28959034cuda3std3__45__cpo6cbeginE
	.align		8
        /*0018*/ 	.dword	_ZN47_INTERNAL_12590625_9_kernel_cu_2acf221f_28959034cuda3std3__45__cpo4cendE
	.align		8
        /*0020*/ 	.dword	_ZN47_INTERNAL_12590625_9_kernel_cu_2acf221f_28959034cuda3std3__449_GLOBAL__N__12590625_9_kernel_cu_2acf221f_28959036ignoreE
	.align		8
        /*0028*/ 	.dword	_ZN47_INTERNAL_12590625_9_kernel_cu_2acf221f_28959034cuda3std3__419piecewise_constructE
	.align		8
        /*0030*/ 	.dword	_ZN47_INTERNAL_12590625_9_kernel_cu_2acf221f_28959034cuda3std3__48in_placeE
	.align		8
        /*0038*/ 	.dword	_ZN47_INTERNAL_12590625_9_kernel_cu_2acf221f_28959034cuda3std6ranges3__45__cpo4swapE
	.align		8
        /*0040*/ 	.dword	_ZN47_INTERNAL_12590625_9_kernel_cu_2acf221f_28959034cuda3std6ranges3__45__cpo9iter_moveE
	.align		8
        /*0048*/ 	.dword	_ZN47_INTERNAL_12590625_9_kernel_cu_2acf221f_28959034cute7productE
	.align		8
        /*0050*/ 	.dword	_ZN47_INTERNAL_12590625_9_kernel_cu_2acf221f_28959034cute1_E


//--------------------- .text._ZN9deep_gemm24sm100_fp8_gemm_1d1d_implILN4cute4UMMA5MajorE0ELS3_0ELj0ELj4096ELj7168ELj128ELj192ELj128ELj1ELj128ELj128ELj128ELj4ELj128ELj128ELj1ELb0ELj151ELNS_8GemmTypeE0ELb0EN7cutlass10bfloat16_tENS_16EpilogueIdentityEEEvPijjj14CUtensorMap_stS9_S9_S9_S9_ --------------------------
	.section	.text._ZN9deep_gemm24sm100_fp8_gemm_1d1d_implILN4cute4UMMA5MajorE0ELS3_0ELj0ELj4096ELj7168ELj128ELj192ELj128ELj1ELj128ELj128ELj128ELj4ELj128ELj128ELj1ELb0ELj151ELNS_8GemmTypeE0ELb0EN7cutlass10bfloat16_tENS_16EpilogueIdentityEEEvPijjj14CUtensorMap_stS9_S9_S9_S9_,"ax",@progbits
	.align	128
        .global         _ZN9deep_gemm24sm100_fp8_gemm_1d1d_implILN4cute4UMMA5MajorE0ELS3_0ELj0ELj4096ELj7168ELj128ELj192ELj128ELj1ELj128ELj128ELj128ELj4ELj128ELj128ELj1ELb0ELj151ELNS_8GemmTypeE0ELb0EN7cutlass10bfloat16_tENS_16EpilogueIdentityEEEvPijjj14CUtensorMap_stS9_S9_S9_S9_
        .type           _ZN9deep_gemm24sm100_fp8_gemm_1d1d_implILN4cute4UMMA5MajorE0ELS3_0ELj0ELj4096ELj7168ELj128ELj192ELj128ELj1ELj128ELj128ELj128ELj4ELj128ELj128ELj1ELb0ELj151ELNS_8GemmTypeE0ELb0EN7cutlass10bfloat16_tENS_16EpilogueIdentityEEEvPijjj14CUtensorMap_stS9_S9_S9_S9_,@function
        .size           _ZN9deep_gemm24sm100_fp8_gemm_1d1d_implILN4cute4UMMA5MajorE0ELS3_0ELj0ELj4096ELj7168ELj128ELj192ELj128ELj1ELj128ELj128ELj128ELj4ELj128ELj128ELj1ELb0ELj151ELNS_8GemmTypeE0ELb0EN7cutlass10bfloat16_tENS_16EpilogueIdentityEEEvPijjj14CUtensorMap_stS9_S9_S9_S9_,(.L_x_69 - _ZN9deep_gemm24sm100_fp8_gemm_1d1d_implILN4cute4UMMA5MajorE0ELS3_0ELj0ELj4096ELj7168ELj128ELj192ELj128ELj1ELj128ELj128ELj128ELj4ELj128ELj128ELj1ELb0ELj151ELNS_8GemmTypeE0ELb0EN7cutlass10bfloat16_tENS_16EpilogueIdentityEEEvPijjj14CUtensorMap_stS9_S9_S9_S9_)
        .other          _ZN9deep_gemm24sm100_fp8_gemm_1d1d_implILN4cute4UMMA5MajorE0ELS3_0ELj0ELj4096ELj7168ELj128ELj192ELj128ELj1ELj128ELj128ELj128ELj4ELj128ELj128ELj1ELb0ELj151ELNS_8GemmTypeE0ELb0EN7cutlass10bfloat16_tENS_16EpilogueIdentityEEEvPijjj14CUtensorMap_stS9_S9_S9_S9_,@"STO_CUDA_ENTRY STV_DEFAULT"
_ZN9deep_gemm24sm100_fp8_gemm_1d1d_implILN4cute4UMMA5MajorE0ELS3_0ELj0ELj4096ELj7168ELj128ELj192ELj128ELj1ELj128ELj128ELj128ELj4ELj128ELj128ELj1ELb0ELj151ELNS_8GemmTypeE0ELb0EN7cutlass10bfloat16_tENS_16EpilogueIdentityEEEvPijjj14CUtensorMap_stS9_S9_S9_S9_:
.text._ZN9deep_gemm24sm100_fp8_gemm_1d1d_implILN4cute4UMMA5MajorE0ELS3_0ELj0ELj4096ELj7168ELj128ELj192ELj128ELj1ELj128ELj128ELj128ELj4ELj128ELj128ELj1ELb0ELj151ELNS_8GemmTypeE0ELb0EN7cutlass10bfloat16_tENS_16EpilogueIdentityEEEvPijjj14CUtensorMap_stS9_S9_S9_S9_:
[----:B------:R-:W1:Y:S01]  /*0000*/  LDC R1, c[0x0][0x37c] ;  /* 0x0000df00ff017b82 */ /* 0x000e620000000800 */
[----:B------:R-:W2:Y:S02]  /*0010*/  S2R R0, SR_TID.X ;  /* 0x0000000000007919 */ /* 0x000ea40000002100 */
[----:B--2---:R-:W-:-:S05]  /*0020*/  SHF.R.U32.HI R0, RZ, 0x5, R0 ;  /* 0x00000005ff007819 */ /* 0x004fca0000011600 */
[----:B------:R-:W2:Y:S02]  /*0030*/  SHFL.IDX PT, R3, R0, RZ, 0x1f ;  /* 0x00001fff00037589 */ /* 0x000ea400000e0000 */
[----:B--2---:R-:W-:-:S13]  /*0040*/  ISETP.NE.AND P0, PT, R3, 0x2, PT ;  /* 0x000000020300780c */ /* 0x004fda0003f05270 */
[----:B-1----:R-:W-:Y:S05]  /*0050*/  @!P0 BRA `(.L_x_0) ;  /* 0x0000000400008947 */ /* 0x002fea0003800000 */
[----:B------:R-:W-:-:S13]  /*0060*/  ISETP.NE.AND P0, PT, R3, 0x1, PT ;  /* 0x000000010300780c */ /* 0x000fda0003f05270 */
[----:B------:R-:W-:Y:S05]  /*0070*/  @!P0 BRA `(.L_x_1) ;  /* 0x0000000000608947 */ /* 0x000fea0003800000 */
[----:B------:R-:W-:-:S13]  /*0080*/  ISETP.NE.AND P0, PT, R3, RZ, PT ;  /* 0x000000ff0300720c */ /* 0x000fda0003f05270 */
[----:B------:R-:W-:Y:S05]  /*0090*/  @P0 BRA `(.L_x_2) ;  /* 0x0000000400a80947 */ /* 0x000fea0003800000 */
[----:B------:R-:W-:Y:S01]  /*00a0*/  ELECT P0, URZ, PT ;  /* 0x0000000000ff782f */ /* 0x000fe20003800000 */
[----:B------:R-:W-:-:S12]  /*00b0*/  BSSY.RECONVERGENT B0, `(.L_x_3) ;  /* 0x0000013000007945 */ /* 0x000fd80003800200 */
[----:B------:R-:W-:Y:S05]  /*00c0*/  @!P0 BRA `(.L_x_4) ;  /* 0x0000000000448947 */ /* 0x000fea0003800000 */
[----:B------:R-:W1:Y:S02]  /*00d0*/  LDCU.64 UR4, c[0x0][0x348] ;  /* 0x00006900ff0477ac */ /* 0x000e640008000a00 */
[----:B-1----:R-:W-:Y:S02]  /*00e0*/  UIADD3 UR12, UP4, UPT, UR4, 0x40, URZ ;  /* 0x00000040040c7890 */ /* 0x002fe4000ff9e0ff */
[----:B------:R-:W-:Y:S02]  /*00f0*/  UIADD3 UR10, UP3, UPT, UR4, 0xc0, URZ ;  /* 0x000000c0040a7890 */ /* 0x000fe4000ff7e0ff */
[----:B------:R-:W-:Y:S02]  /*0100*/  UIADD3 UR8, UP2, UPT, UR4, 0x140, URZ ;  /* 0x0000014004087890 */ /* 0x000fe4000ff5e0ff */
[----:B------:R-:W-:Y:S02]  /*0110*/  UIADD3 UR6, UP1, UPT, UR4, 0x1c0, URZ ;  /* 0x000001c004067890 */ /* 0x000fe4000ff3e0ff */
[----:B------:R-:W-:-:S02]  /*0120*/  UIADD3 UR4, UP0, UPT, UR4, 0x240, URZ ;  /* 0x0000024004047890 */ /* 0x000fc4000ff1e0ff */
[----:B------:R-:W-:Y:S02]  /*0130*/  UIADD3.X UR13, UPT, UPT, URZ, UR5, URZ, UP4, !UPT ;  /* 0x00000005ff0d7290 */ /* 0x000fe4000a7fe4ff */
[----:B------:R-:W-:Y:S02]  /*0140*/  UIADD3.X UR11, UPT, UPT, URZ, UR5, URZ, UP3, !UPT ;  /* 0x00000005ff0b7290 */ /* 0x000fe40009ffe4ff */
[----:B------:R-:W-:Y:S02]  /*0150*/  UIADD3.X UR9, UPT, UPT, URZ, UR5, URZ, UP2, !UPT ;  /* 0x00000005ff097290 */ /* 0x000fe400097fe4ff */
[----:B------:R-:W-:Y:S02]  /*0160*/  UIADD3.X UR7, UPT, UPT, URZ, UR5, URZ, UP1, !UPT ;  /* 0x00000005ff077290 */ /* 0x000fe40008ffe4ff */
[----:B------:R-:W-:Y:S01]  /*0170*/  UIADD3.X UR5, UPT, UPT, URZ, UR5, URZ, UP0, !UPT ;  /* 0x00000005ff057290 */ /* 0x000fe200087fe4ff */
[----:B------:R1:W-:Y:S02]  /*0180*/  UTMACCTL.PF [UR12] ;  /* 0x000000000c0079b9 */ /* 0x0003e40008040000 */
[----:B------:R1:W-:Y:S02]  /*0190*/  UTMACCTL.PF [UR10] ;  /* 0x000000000a0079b9 */ /* 0x0003e40008040000 */
[----:B------:R1:W-:Y:S02]  /*01a0*/  UTMACCTL.PF [UR8] ;  /* 0x00000000080079b9 */ /* 0x0003e40008040000 */
[----:B------:R1:W-:Y:S02]  /*01b0*/  UTMACCTL.PF [UR6] ;  /* 0x00000000060079b9 */ /* 0x0003e40008040000 */
[----:B------:R1:W-:Y:S02]  /*01c0*/  UTMACCTL.PF [UR4] ;  /* 0x00000000040079b9 */ /* 0x0003e40008040000 */
[----:B-1----:R-:W-:Y:S01]  /*01d0*/  NOP ;  /* 0x0000000000007918 */ /* 0x002fe20000000000 */
.L_x_4:
[----:B------:R-:W-:Y:S05]  /*01e0*/  BSYNC.RECONVERGENT B0 ;  /* 0x0000000000007941 */ /* 0x000fea0003800200 */
.L_x_3:
[----:B------:R-:W-:Y:S05]  /*01f0*/  BRA `(.L_x_2) ;  /* 0x0000000400507947 */ /* 0x000fea0003800000 */
.L_x_1:
[----:B------:R-:W-:Y:S01]  /*0200*/  ELECT P0, URZ, PT ;  /* 0x0000000000ff782f */ /* 0x000fe20003800000 */
[----:B------:R-:W-:-:S12]  /*0210*/  BSSY.RECONVERGENT B0, `(.L_x_5) ;  /* 0x0000023000007945 */ /* 0x000fd80003800200 */
[----:B------:R-:W-:Y:S05]  /*0220*/  @!P0 BRA `(.L_x_6) ;  /* 0x0000000000848947 */ /* 0x000fea0003800000 */
[----:B------:R-:W1:Y:S01]  /*0230*/  S2UR UR5, SR_CgaCtaId ;  /* 0x00000000000579c3 */ /* 0x000e620000008800 */
[----:B------:R-:W-:Y:S01]  /*0240*/  UMOV UR7, 0x400 ;  /* 0x0000040000077882 */ /* 0x000fe20000000000 */
[----:B------:R-:W-:Y:S01]  /*0250*/  UMOV UR6, 0x1 ;  /* 0x0000000100067882 */ /* 0x000fe20000000000 */
[----:B------:R-:W-:Y:S02]  /*0260*/  UMOV UR4, 0x20 ;  /* 0x0000002000047882 */ /* 0x000fe40000000000 */
[----:B------:R-:W-:-:S04]  /*0270*/  UIADD3 UR8, UPT, UPT, -UR4, 0x100000, URZ ;  /* 0x0010000004087890 */ /* 0x000fc8000fffe1ff */
[----:B------:R-:W-:Y:S02]  /*0280*/  USHF.L.U32 UR9, UR8, 0xb, URZ ;  /* 0x0000000b08097899 */ /* 0x000fe400080006ff */
[----:B------:R-:W-:Y:S01]  /*0290*/  USHF.L.U32 UR8, UR8, 0x1, URZ ;  /* 0x0000000108087899 */ /* 0x000fe200080006ff */
[----:B------:R-:W-:Y:S02]  /*02a0*/  UMOV UR4, 0x80 ;  /* 0x0000008000047882 */ /* 0x000fe40000000000 */
[----:B------:R-:W-:-:S04]  /*02b0*/  UIADD3 UR10, UPT, UPT, -UR4, 0x100000, URZ ;  /* 0x00100000040a7890 */ /* 0x000fc8000fffe1ff */
[----:B------:R-:W-:Y:S02]  /*02c0*/  USHF.L.U32 UR11, UR10, 0xb, URZ ;  /* 0x0000000b0a0b7899 */ /* 0x000fe400080006ff */
[----:B------:R-:W-:Y:S02]  /*02d0*/  USHF.L.U32 UR10, UR10, 0x1, URZ ;  /* 0x000000010a0a7899 */ /* 0x000fe400080006ff */
[----:B-1----:R-:W-:Y:S02]  /*02e0*/  ULEA UR5, UR5, UR7, 0x18 ;  /* 0x0000000705057291 */ /* 0x002fe4000f8ec0ff */
[----:B------:R-:W-:-:S04]  /*02f0*/  UIADD3 UR6, UPT, UPT, -UR6, 0x100000, URZ ;  /* 0x0010000006067890 */ /* 0x000fc8000fffe1ff */
[----:B------:R-:W-:Y:S02]  /*0300*/  USHF.L.U32 UR7, UR6, 0xb, URZ ;  /* 0x0000000b06077899 */ /* 0x000fe400080006ff */
[----:B------:R-:W-:Y:S01]  /*0310*/  USHF.L.U32 UR6, UR6, 0x1, URZ ;  /* 0x0000000106067899 */ /* 0x000fe200080006ff */
[----:B------:R-:W1:Y:S11]  /*0320*/  FENCE.VIEW.ASYNC.S ;  /* 0x00000000000073c6 */ /* 0x000e760000000000 */
[----:B-1----:R1:W2:Y:S01]  /*0330*/  SYNCS.EXCH.64 URZ, [UR5+0x31800], UR6 ;  /* 0x0318000605ff75b2 */ /* 0x0022a20008000100 */
[----:B------:R1:W3:Y:S01]  /*0340*/  SYNCS.EXCH.64 URZ, [UR5+0x31820], UR6 ;  /* 0x0318200605ff75b2 */ /* 0x0002e20008000100 */
[----:B------:R1:W4:Y:S01]  /*0350*/  SYNCS.EXCH.64 URZ, [UR5+0x31840], UR8 ;  /* 0x0318400805ff75b2 */ /* 0x0003220008000100 */
[----:B------:R1:W5:Y:S01]  /*0360*/  SYNCS.EXCH.64 URZ, [UR5+0x31808], UR6 ;  /* 0x0318080605ff75b2 */ /* 0x0003620008000100 */
[----:B------:R1:W1:Y:S01]  /*0370*/  SYNCS.EXCH.64 URZ, [UR5+0x31828], UR6 ;  /* 0x0318280605ff75b2 */ /* 0x0002620008000100 */
        /* <DEDUP_REMOVED lines=11> */
[----:B------:R-:W-:Y:S01]  /*0430*/  NOP ;  /* 0x0000000000007918 */ /* 0x000fe20000000000 */
.L_x_6:
[----:B-1----:R-:W-:Y:S05]  /*0440*/  BSYNC.RECONVERGENT B0 ;  /* 0x0000000000007941 */ /* 0x002fea0003800200 */
.L_x_5:
[----:B------:R-:W-:Y:S05]  /*0450*/  BRA `(.L_x_2) ;  /* 0x0000000000b87947 */ /* 0x000fea0003800000 */
.L_x_0:
[----:B------:R-:W1:Y:S01]  /*0460*/  S2UR UR6, SR_CgaCtaId ;  /* 0x00000000000679c3 */ /* 0x000e620000008800 */
[----:B------:R-:W-:Y:S01]  /*0470*/  NOP ;  /* 0x0000000000007918 */ /* 0x000fe20000000000 */
[----:B------:R-:W-:Y:S01]  /*0480*/  UMOV UR4, 0x40 ;  /* 0x0000004000047882 */ /* 0x000fe20000000000 */
[----:B------:R-:W-:Y:S01]  /*0490*/  UMOV UR5, 0x400 ;  /* 0x0000040000057882 */ /* 0x000fe20000000000 */
[----:B-1----:R-:W-:Y:S02]  /*04a0*/  ULEA UR4, UR6, UR4, 0x18 ;  /* 0x0000000406047291 */ /* 0x002fe4000f8ec0ff */
[----:B------:R-:W-:-:S07]  /*04b0*/  ULEA UR5, UR6, UR5, 0x18 ;  /* 0x0000000506057291 */ /* 0x000fce000f8ec0ff */
[----:B------:R-:W1:Y:S02]  /*04c0*/  LDS.U8 R0, [UR4] ;  /* 0x00000004ff007984 */ /* 0x000e640008000000 */
[----:B-1----:R-:W-:-:S13]  /*04d0*/  ISETP.NE.AND P0, PT, R0, RZ, PT ;  /* 0x000000ff0000720c */ /* 0x002fda0003f05270 */
[----:B------:R-:W-:Y:S05]  /*04e0*/  @P0 BRA `(.L_x_7) ;  /* 0x00000000007c0947 */ /* 0x000fea0003800000 */
[----:B------:R-:W-:-:S13]  /*04f0*/  ELECT P0, URZ, PT ;  /* 0x0000000000ff782f */ /* 0x000fda0003800000 */
[----:B------:R-:W-:Y:S05]  /*0500*/  @!P0 BRA `(.L_x_8) ;  /* 0x0000000000848947 */ /* 0x000fea0003800000 */
[----:B------:R-:W-:Y:S01]  /*0510*/  UMOV UR4, 0x10 ;  /* 0x0000001000047882 */ /* 0x000fe20000000000 */
[----:B------:R-:W-:-:S04]  /*0520*/  IMAD.MOV.U32 R2, RZ, RZ, 0xffff ;  /* 0x0000ffffff027424 */ /* 0x000fc800078e00ff */
[----:B------:R-:W-:Y:S04]  /*0530*/  DEPBAR.LE SB1, 0x36 ;  /* 0x00009d800000791a */ /* 0x000fe80000000000 */
[----:B------:R-:W1:Y:S02]  /*0540*/  UTCATOMSWS.FIND_AND_SET.ALIGN UP0, UR4, UR4 ;  /* 0x00000004000475e3 */ /* 0x000e640008000800 */
[----:B-1----:R-:W-:Y:S01]  /*0550*/  PLOP3.LUT P0, PT, PT, PT, UP0, 0x80, 0x8 ;  /* 0x000000000008781c */ /* 0x002fe20003f0f008 */
[----:B------:R-:W-:-:S03]  /*0560*/  IMAD.U32 R5, RZ, RZ, UR4 ;  /* 0x00000004ff057e24 */ /* 0x000fc6000f8e00ff */
[----:B------:R-:W-:-:S04]  /*0570*/  SEL R0, RZ, 0xffffffff, !P0 ;  /* 0xffffffffff007807 */ /* 0x000fc80004000000 */
[----:B------:R-:W-:Y:S01]  /*0580*/  ISETP.NE.AND P0, PT, R0, RZ, PT ;  /* 0x000000ff0000720c */ /* 0x000fe20003f05270 */
[----:B------:R-:W-:-:S12]  /*0590*/  IMAD.MOV.U32 R0, RZ, RZ, 0x1 ;  /* 0x00000001ff007424 */ /* 0x000fd800078e00ff */
[----:B------:R-:W-:Y:S05]  /*05a0*/  @P0 BRA `(.L_x_9) ;  /* 0x0000000000240947 */ /* 0x000fea0003800000 */
.L_x_10:
[----:B------:R-:W-:Y:S05]  /*05b0*/  NANOSLEEP 0x64 ;  /* 0x000000640000795d */ /* 0x000fea0003800000 */
[----:B------:R-:W-:-:S05]  /*05c0*/  UMOV UR4, 0x10 ;  /* 0x0000001000047882 */ /* 0x000fca0000000000 */
[----:B------:R-:W-:Y:S04]  /*05d0*/  DEPBAR.LE SB1, 0x36 ;  /* 0x00009d800000791a */ /* 0x000fe80000000000 */
[----:B------:R-:W1:Y:S02]  /*05e0*/  UTCATOMSWS.FIND_AND_SET.ALIGN UP0, UR4, UR4 ;  /* 0x00000004000475e3 */ /* 0x000e640008000800 */
[----:B-1----:R-:W-:Y:S01]  /*05f0*/  PLOP3.LUT P0, PT, PT, PT, UP0, 0x80, 0x8 ;  /* 0x000000000008781c */ /* 0x002fe20003f0f008 */
[----:B------:R-:W-:-:S03]  /*0600*/  IMAD.U32 R5, RZ, RZ, UR4 ;  /* 0x00000004ff057e24 */ /* 0x000fc6000f8e00ff */
[----:B------:R-:W-:-:S04]  /*0610*/  SEL R4, RZ, 0xffffffff, !P0 ;  /* 0xffffffffff047807 */ /* 0x000fc80004000000 */
[----:B------:R-:W-:-:S13]  /*0620*/  ISETP.NE.AND P0, PT, R4, RZ, PT ;  /* 0x000000ff0400720c */ /* 0x000fda0003f05270 */
[----:B------:R-:W-:Y:S05]  /*0630*/  @!P0 BRA `(.L_x_10) ;  /* 0xfffffffc00dc8947 */ /* 0x000fea000383ffff */
.L_x_9:
[C---:B------:R-:W-:Y:S01]  /*0640*/  VIADD R4, R5.reuse, 0x10 ;  /* 0x0000001005047836 */ /* 0x040fe20000000000 */
[----:B------:R-:W-:Y:S01]  /*0650*/  UMOV UR4, 0x50 ;  /* 0x0000005000047882 */ /* 0x000fe20000000000 */
[----:B------:R-:W-:Y:S01]  /*0660*/  SHF.L.U32 R2, R2, R5, RZ ;  /* 0x0000000502027219 */ /* 0x000fe200000006ff */
[----:B------:R-:W-:Y:S01]  /*0670*/  ULEA UR4, UR6, UR4, 0x18 ;  /* 0x0000000406047291 */ /* 0x000fe2000f8ec0ff */
[----:B------:R-:W-:Y:S01]  /*0680*/  IMAD.SHL.U32 R5, R5, 0x20, RZ ;  /* 0x0000002005057824 */ /* 0x000fe200078e00ff */
[----:B------:R-:W-:-:S04]  /*0690*/  SHF.L.U32 R0, R0, R4, RZ ;  /* 0x0000000400007219 */ /* 0x000fc800000006ff */
[----:B------:R-:W-:-:S05]  /*06a0*/  LOP3.LUT R0, R0, R2, RZ, 0xfc, !PT ;  /* 0x0000000200007212 */ /* 0x000fca00078efcff */
[----:B------:R1:W-:Y:S04]  /*06b0*/  ATOMS.OR RZ, [UR4], R0 ;  /* 0x00000000ffff798c */ /* 0x0003e8000b000004 */
[----:B------:R1:W-:Y:S01]  /*06c0*/  STS [UR5+0x31880], R5 ;  /* 0x03188005ff007988 */ /* 0x0003e20008000805 */
[----:B------:R-:W-:Y:S05]  /*06d0*/  BRA `(.L_x_8) ;  /* 0x0000000000107947 */ /* 0x000fea0003800000 */
.L_x_7:
[----:B------:R-:W-:Y:S02]  /*06e0*/  MOV R0, 0xffffffff ;  /* 0xffffffff00007802 */ /* 0x000fe40000000f00 */
[----:B------:R-:W-:-:S03]  /*06f0*/  MOV R4, 0x720 ;  /* 0x0000072000047802 */ /* 0x000fc60000000f00 */
[----:B------:R1:W-:Y:S04]  /*0700*/  STS [UR5+0x31880], R0 ;  /* 0x03188000ff007988 */ /* 0x0003e80008000805 */
[----:B-1----:R-:W-:Y:S05]  /*0710*/  CALL.REL.NOINC `($__internal_1_$__cuda_sm10x_tcgen05_guardrail_trap_phase_invalid_during_alloc) ;  /* 0x0000003400d07944 */ /* 0x002fea0003c00000 */
.L_x_8:
[----:B------:R-:W-:Y:S05]  /*0720*/  WARPSYNC.ALL ;  /* 0x0000000000007948 */ /* 0x000fea0003800000 */
[----:B------:R-:W-:Y:S01]  /*0730*/  NOP ;  /* 0x0000000000007918 */ /* 0x000fe20000000000 */
.L_x_2:
[----:B-1----:R-:W1:Y:S01]  /*0740*/  LDC R0, c[0x0][0x388] ;  /* 0x0000e200ff007b82 */ /* 0x002e620000000800 */
[----:B------:R-:W5:Y:S07]  /*0750*/  S2R R21, SR_LANEID ;  /* 0x0000000000157919 */ /* 0x000f6e0000000000 */
[----:B--2345:R-:W-:Y:S01]  /*0760*/  BAR.SYNC.DEFER_BLOCKING 0x0 ;  /* 0x0000000000007b1d */ /* 0x03cfe20000010000 */
[----:B------:R-:W-:Y:S02]  /*0770*/  ISETP.NE.AND P0, PT, R3, RZ, PT ;  /* 0x000000ff0300720c */ /* 0x000fe40003f05270 */
[----:B-1----:R-:W-:-:S04]  /*0780*/  IADD3 R0, PT, PT, R0, 0x7f, RZ ;  /* 0x0000007f00007810 */ /* 0x002fc80007ffe0ff */
[----:B------:R-:W-:-:S05]  /*0790*/  SHF.R.U32.HI R34, RZ, 0x7, R0 ;  /* 0x00000007ff227819 */ /* 0x000fca0000011600 */
[----:B------:R-:W-:Y:S02]  /*07a0*/  IMAD R22, R34, 0x16, RZ ;  /* 0x0000001622167824 */ /* 0x000fe400078e02ff */
[----:B------:R-:W-:Y:S05]  /*07b0*/  @!P0 BRA `(.L_x_11) ;  /* 0x00000010002c8947 */ /* 0x000fea0003800000 */
[----:B------:R-:W-:Y:S01]  /*07c0*/  ISETP.NE.AND P0, PT, R3, 0x1, PT ;  /* 0x000000010300780c */ /* 0x000fe20003f05270 */
[----:B------:R-:W1:-:S12]  /*07d0*/  S2UR UR5, SR_CgaCtaId ;  /* 0x00000000000579c3 */ /* 0x000e580000008800 */
[----:B------:R-:W-:Y:S05]  /*07e0*/  @!P0 BRA `(.L_x_12) ;  /* 0x0000000400948947 */ /* 0x000fea0003800000 */
[----:B------:R-:W-:-:S13]  /*07f0*/  ISETP.NE.AND P0, PT, R3, 0x2, PT ;  /* 0x000000020300780c */ /* 0x000fda0003f05270 */
[----:B------:R-:W-:Y:S05]  /*0800*/  @P0 BRA `(.L_x_13) ;  /* 0x00000018007c0947 */ /* 0x000fea0003800000 */
[----:B------:R-:W2:Y:S02]  /*0810*/  S2UR UR4, SR_CTAID.X ;  /* 0x00000000000479c3 */ /* 0x000ea40000002500 */
[----:B--2---:R-:W-:-:S13]  /*0820*/  ISETP.LE.U32.AND P0, PT, R22, UR4, PT ;  /* 0x0000000416007c0c */ /* 0x004fda000bf03070 */
[----:B-1----:R-:W-:Y:S05]  /*0830*/  @P0 EXIT ;  /* 0x000000000000094d */ /* 0x002fea0003800000 */
[----:B------:R-:W-:Y:S01]  /*0840*/  SHF.R.U32.HI R20, RZ, 0x3, R21 ;  /* 0x00000003ff147819 */ /* 0x000fe20000011615 */
[----:B------:R-:W-:Y:S01]  /*0850*/  ULOP3.LUT UR4, URZ, UR4, URZ, 0x33, !UPT ;  /* 0x00000004ff047292 */ /* 0x000fe2000f8e33ff */
[----:B------:R-:W-:Y:S02]  /*0860*/  HFMA2 R15, -RZ, RZ, 0, 0 ;  /* 0x00000000ff0f7431 */ /* 0x000fe400000001ff */
[----:B------:R-:W-:Y:S01]  /*0870*/  IMAD.MOV.U32 R16, RZ, RZ, RZ ;  /* 0x000000ffff107224 */ /* 0x000fe200078e00ff */
[C---:B------:R-:W-:Y:S01]  /*0880*/  LOP3.LUT R19, R20.reuse, 0x1, RZ, 0x3c, !PT ;  /* 0x0000000114137812 */ /* 0x040fe200078e3cff */
[C---:B------:R-:W-:Y:S01]  /*0890*/  IMAD.SHL.U32 R0, R20.reuse, 0x20, RZ ;  /* 0x0000002014007824 */ /* 0x040fe200078e00ff */
[----:B------:R-:W-:Y:S01]  /*08a0*/  LOP3.LUT R18, R20, 0x2, RZ, 0x3c, !PT ;  /* 0x0000000214127812 */ /* 0x000fe200078e3cff */
[----:B------:R-:W-:Y:S01]  /*08b0*/  VIADD R25, R22, UR4 ;  /* 0x0000000416197c36 */ /* 0x000fe20008000000 */
[----:B------:R-:W-:Y:S01]  /*08c0*/  LOP3.LUT R17, R20, 0x3, RZ, 0x3c, !PT ;  /* 0x0000000314117812 */ /* 0x000fe200078e3cff */
[----:B------:R-:W-:Y:S01]  /*08d0*/  IMAD R20, R21, 0x4, R20 ;  /* 0x0000000415147824 */ /* 0x000fe200078e0214 */
[C---:B------:R-:W-:Y:S01]  /*08e0*/  LOP3.LUT R23, R0.reuse, 0x20, RZ, 0x3c, !PT ;  /* 0x0000002000177812 */ /* 0x040fe200078e3cff */
[----:B------:R-:W-:Y:S01]  /*08f0*/  IMAD.HI.U32 R25, R25, 0x36406c81, RZ ;  /* 0x36406c8119197827 */ /* 0x000fe200078e00ff */
[C---:B------:R-:W-:Y:S01]  /*0900*/  LOP3.LUT R22, R0.reuse, 0x40, RZ, 0x3c, !PT ;  /* 0x0000004000167812 */ /* 0x040fe200078e3cff */
[----:B------:R-:W-:Y:S01]  /*0910*/  UMOV UR5, URZ ;  /* 0x000000ff00057c82 */ /* 0x000fe20008000000 */
[C---:B------:R-:W-:Y:S01]  /*0920*/  IADD3 R24, PT, PT, R0.reuse, R21, RZ ;  /* 0x0000001500187210 */ /* 0x040fe20007ffe0ff */
[C---:B------:R-:W-:Y:S01]  /*0930*/  IMAD R19, R21.reuse, 0x4, R19 ;  /* 0x0000000415137824 */ /* 0x040fe200078e0213 */
[----:B------:R-:W-:Y:S01]  /*0940*/  LOP3.LUT R0, R0, 0x60, RZ, 0x3c, !PT ;  /* 0x0000006000007812 */ /* 0x000fe200078e3cff */
[C---:B------:R-:W-:Y:S01]  /*0950*/  IMAD R18, R21.reuse, 0x4, R18 ;  /* 0x0000000415127824 */ /* 0x040fe200078e0212 */
[----:B------:R-:W-:Y:S01]  /*0960*/  LEA R17, R21, R17, 0x2 ;  /* 0x0000001115117211 */ /* 0x000fe200078e10ff */
[----:B------:R-:W-:Y:S01]  /*0970*/  IMAD.IADD R23, R23, 0x1, R21 ;  /* 0x0000000117177824 */ /* 0x000fe200078e0215 */
[----:B------:R-:W-:Y:S01]  /*0980*/  SHF.R.U32.HI R25, RZ, 0x5, R25 ;  /* 0x00000005ff197819 */ /* 0x000fe20000011619 */
[----:B------:R-:W-:Y:S01]  /*0990*/  IMAD.IADD R22, R22, 0x1, R21 ;  /* 0x0000000116167824 */ /* 0x000fe200078e0215 */
[----:B------:R-:W-:-:S07]  /*09a0*/  IADD3 R21, PT, PT, R0, R21, RZ ;  /* 0x0000001500157210 */ /* 0x000fce0007ffe0ff */
.L_x_17:
[----:B------:R-:W1:Y:S01]  /*09b0*/  S2R R0, SR_CgaCtaId ;  /* 0x0000000000007919 */ /* 0x000e620000008800 */
[----:B------:R-:W-:Y:S01]  /*09c0*/  MOV R2, 0x400 ;  /* 0x0000040000027802 */ /* 0x000fe20000000f00 */
[----:B------:R-:W-:-:S03]  /*09d0*/  UMOV UR4, URZ ;  /* 0x000000ff00047c82 */ /* 0x000fc60008000000 */
[----:B-1---5:R-:W-:-:S07]  /*09e0*/  LEA R0, R0, R2, 0x18 ;  /* 0x0000000200007211 */ /* 0x022fce00078ec0ff */
.L_x_16:
[----:B------:R-:W-:Y:S01]  /*09f0*/  LEA R2, R15, R0, 0x3 ;  /* 0x000000000f027211 */ /* 0x000fe200078e18ff */
[----:B------:R-:W-:Y:S01]  /*0a00*/  ULOP3.LUT UP0, URZ, UR4, 0x3, URZ, 0xc0, !UPT ;  /* 0x0000000304ff7892 */ /* 0x000fe2000f80c0ff */
[----:B-----5:R-:W-:-:S04]  /*0a10*/  SHF.L.U32 R4, R16, 0x1f, RZ ;  /* 0x0000001f10047819 */ /* 0x020fc800000006ff */
[----:B------:R-:W1:Y:S02]  /*0a20*/  SYNCS.PHASECHK.TRANS64.TRYWAIT P0, [R2+URZ+0x31800], R4 ;  /* 0x03180004020075a7 */ /* 0x000e6400080011ff */
[----:B-1----:R-:W-:Y:S05]  /*0a30*/  @!P0 BRA `(.L_x_14) ;  /* 0x00000030000c8947 */ /* 0x002fea0003800000 */
.L_x_48:
[----:B------:R-:W-:Y:S05]  /*0a40*/  BRA.U UP0, `(.L_x_15) ;  /* 0x0000000100bc7547 */ /* 0x000fea000b800000 */
[C-C-:B------:R-:W-:Y:S02]  /*0a50*/  IMAD R11, R15.reuse, 0x200, R0.reuse ;  /* 0x000002000f0b7824 */ /* 0x140fe400078e0200 */
[----:B------:R-:W-:Y:S02]  /*0a60*/  IMAD R3, R15, 0x400, R0 ;  /* 0x000004000f037824 */ /* 0x000fe400078e0200 */
[--C-:B------:R-:W-:Y:S01]  /*0a70*/  IMAD R10, R24, 0x4, R11.reuse ;  /* 0x00000004180a7824 */ /* 0x100fe200078e020b */
[-C--:B------:R-:W-:Y:S01]  /*0a80*/  LEA R9, R23, R11.reuse, 0x2 ;  /* 0x0000000b17097211 */ /* 0x080fe200078e10ff */
[--C-:B------:R-:W-:Y:S01]  /*0a90*/  IMAD R7, R22, 0x4, R11.reuse ;  /* 0x0000000416077824 */ /* 0x100fe200078e020b */
[-C--:B-1----:R-:W-:Y:S01]  /*0aa0*/  LEA R5, R21, R11.reuse, 0x2 ;  /* 0x0000000b15057211 */ /* 0x082fe200078e10ff */
[----:B------:R-:W-:Y:S01]  /*0ab0*/  IMAD R4, R19, 0x4, R11 ;  /* 0x0000000413047824 */ /* 0x000fe200078e020b */
[-C--:B------:R-:W-:Y:S01]  /*0ac0*/  LEA R8, R20, R11.reuse, 0x2 ;  /* 0x0000000b14087211 */ /* 0x080fe200078e10ff */
[----:B------:R-:W1:Y:S01]  /*0ad0*/  LDS R10, [R10+0x30000] ;  /* 0x030000000a0a7984 */ /* 0x000e620000000800 */
[----:B------:R-:W-:Y:S01]  /*0ae0*/  LEA R6, R18, R11, 0x2 ;  /* 0x0000000b12067211 */ /* 0x000fe200078e10ff */
[----:B------:R-:W-:Y:S01]  /*0af0*/  IMAD R12, R23, 0x4, R3 ;  /* 0x00000004170c7824 */ /* 0x000fe200078e0203 */
[----:B------:R-:W-:Y:S01]  /*0b00*/  LEA R14, R24, R3, 0x2 ;  /* 0x00000003180e7211 */ /* 0x000fe200078e10ff */
[----:B------:R-:W2:Y:S04]  /*0b10*/  LDS R9, [R9+0x30000] ;  /* 0x0300000009097984 */ /* 0x000ea80000000800 */
[----:B------:R-:W3:Y:S04]  /*0b20*/  LDS R7, [R7+0x30000] ;  /* 0x0300000007077984 */ /* 0x000ee80000000800 */
[----:B------:R-:W4:Y:S01]  /*0b30*/  LDS R5, [R5+0x30000] ;  /* 0x0300000005057984 */ /* 0x000f220000000800 */
[----:B------:R-:W-:-:S03]  /*0b40*/  NOP ;  /* 0x0000000000007918 */ /* 0x000fc60000000000 */
[----:B-1----:R1:W-:Y:S04]  /*0b50*/  STS [R8+0x30000], R10 ;  /* 0x0300000a08007388 */ /* 0x0023e80000000800 */
[----:B--2---:R2:W-:Y:S04]  /*0b60*/  STS [R4+0x30000], R9 ;  /* 0x0300000904007388 */ /* 0x0045e80000000800 */
[----:B---3--:R3:W-:Y:S01]  /*0b70*/  STS [R6+0x30000], R7 ;  /* 0x0300000706007388 */ /* 0x0087e20000000800 */
[----:B-1----:R-:W-:Y:S01]  /*0b80*/  LEA R10, R22, R3, 0x2 ;  /* 0x00000003160a7211 */ /* 0x002fe200078e10ff */
[----:B------:R-:W-:-:S02]  /*0b90*/  IMAD R8, R21, 0x4, R3 ;  /* 0x0000000415087824 */ /* 0x000fc400078e0203 */
[----:B--2---:R-:W-:Y:S01]  /*0ba0*/  IMAD R4, R17, 0x4, R11 ;  /* 0x0000000411047824 */ /* 0x004fe200078e020b */
[----:B---3--:R-:W-:-:S04]  /*0bb0*/  LEA R6, R20, R3, 0x2 ;  /* 0x0000000314067211 */ /* 0x008fc800078e10ff */
[----:B----4-:R1:W-:Y:S04]  /*0bc0*/  STS [R4+0x30000], R5 ;  /* 0x0300000504007388 */ /* 0x0103e80000000800 */
[----:B------:R-:W2:Y:S04]  /*0bd0*/  LDS R13, [R14+0x30800] ;  /* 0x030800000e0d7984 */ /* 0x000ea80000000800 */
[----:B------:R-:W3:Y:S04]  /*0be0*/  LDS R11, [R12+0x30800] ;  /* 0x030800000c0b7984 */ /* 0x000ee80000000800 */
[----:B------:R-:W4:Y:S04]  /*0bf0*/  LDS R9, [R10+0x30800] ;  /* 0x030800000a097984 */ /* 0x000f280000000800 */
[----:B------:R-:W5:Y:S01]  /*0c00*/  LDS R7, [R8+0x30800] ;  /* 0x0308000008077984 */ /* 0x000f620000000800 */
[----:B------:R-:W-:Y:S01]  /*0c10*/  NOP ;  /* 0x0000000000007918 */ /* 0x000fe20000000000 */
[----:B-1----:R-:W-:Y:S01]  /*0c20*/  IMAD R5, R19, 0x4, R3 ;  /* 0x0000000413057824 */ /* 0x002fe200078e0203 */
[----:B------:R-:W-:-:S02]  /*0c30*/  LEA R4, R18, R3, 0x2 ;  /* 0x0000000312047211 */ /* 0x000fc400078e10ff */
[----:B------:R-:W-:Y:S01]  /*0c40*/  LEA R3, R17, R3, 0x2 ;  /* 0x0000000311037211 */ /* 0x000fe200078e10ff */
[----:B--2---:R-:W-:Y:S04]  /*0c50*/  STS [R6+0x30800], R13 ;  /* 0x0308000d06007388 */ /* 0x004fe80000000800 */
[----:B---3--:R-:W-:Y:S04]  /*0c60*/  STS [R5+0x30800], R11 ;  /* 0x0308000b05007388 */ /* 0x008fe80000000800 */
[----:B----4-:R-:W-:Y:S04]  /*0c70*/  STS [R4+0x30800], R9 ;  /* 0x0308000904007388 */ /* 0x010fe80000000800 */
[----:B-----5:R-:W-:Y:S04]  /*0c80*/  STS [R3+0x30800], R7 ;  /* 0x0308000703007388 */ /* 0x020fe80000000800 */
[----:B------:R-:W1:Y:S04]  /*0c90*/  LDS R14, [R14+0x30a00] ;  /* 0x030a00000e0e7984 */ /* 0x000e680000000800 */
[----:B------:R-:W2:Y:S04]  /*0ca0*/  LDS R12, [R12+0x30a00] ;  /* 0x030a00000c0c7984 */ /* 0x000ea80000000800 */
[----:B------:R-:W3:Y:S04]  /*0cb0*/  LDS R10, [R10+0x30a00] ;  /* 0x030a00000a0a7984 */ /* 0x000ee80000000800 */
[----:B------:R-:W4:Y:S01]  /*0cc0*/  LDS R8, [R8+0x30a00] ;  /* 0x030a000008087984 */ /* 0x000f220000000800 */
[----:B------:R-:W-:-:S03]  /*0cd0*/  NOP ;  /* 0x0000000000007918 */ /* 0x000fc60000000000 */
[----:B-1----:R5:W-:Y:S04]  /*0ce0*/  STS [R6+0x30a00], R14 ;  /* 0x030a000e06007388 */ /* 0x002be80000000800 */
[----:B--2---:R5:W-:Y:S04]  /*0cf0*/  STS [R5+0x30a00], R12 ;  /* 0x030a000c05007388 */ /* 0x004be80000000800 */
[----:B---3--:R5:W-:Y:S04]  /*0d00*/  STS [R4+0x30a00], R10 ;  /* 0x030a000a04007388 */ /* 0x008be80000000800 */
[----:B----4-:R5:W-:Y:S01]  /*0d10*/  STS [R3+0x30a00], R8 ;  /* 0x030a000803007388 */ /* 0x010be20000000800 */
[----:B------:R1:W-:Y:S06]  /*0d20*/  MEMBAR.ALL.CTA ;  /* 0x0000000000007992 */ /* 0x0003ec0000008000 */
[----:B-1----:R-:W2:Y:S02]  /*0d30*/  FENCE.VIEW.ASYNC.S ;  /* 0x00000000000073c6 */ /* 0x002ea40000000000 */
.L_x_15:
[C---:B------:R-:W-:Y:S01]  /*0d40*/  ISETP.NE.AND P0, PT, R15.reuse, 0x3, PT ;  /* 0x000000030f00780c */ /* 0x040fe20003f05270 */
[----:B------:R-:W-:Y:S01]  /*0d50*/  VIADD R15, R15, 0x1 ;  /* 0x000000010f0f7836 */ /* 0x000fe20000000000 */
[----:B------:R-:W-:Y:S01]  /*0d60*/  UIADD3 UR4, UPT, UPT, UR4, 0x1, URZ ;  /* 0x0000000104047890 */ /* 0x000fe2000fffe0ff */
[----:B-1----:R-:W-:-:S03]  /*0d70*/  VIADD R2, R2, 0x31840 ;  /* 0x0003184002027836 */ /* 0x002fc60000000000 */
[----:B------:R-:W-:Y:S01]  /*0d80*/  SEL R15, R15, RZ, P0 ;  /* 0x000000ff0f0f7207 */ /* 0x000fe20000000000 */
[----:B------:R-:W-:Y:S01]  /*0d90*/  UISETP.NE.AND UP0, UPT, UR4, 0x38, UPT ;  /* 0x000000380400788c */ /* 0x000fe2000bf05270 */
[----:B------:R-:W-:Y:S02]  /*0da0*/  PRMT R2, RZ, 0x654, R2 ;  /* 0x00000654ff027816 */ /* 0x000fe40000000002 */
[----:B------:R-:W-:Y:S02]  /*0db0*/  ISETP.NE.AND P0, PT, R15, RZ, PT ;  /* 0x000000ff0f00720c */ /* 0x000fe40003f05270 */
[----:B--2---:R1:W-:Y:S02]  /*0dc0*/  SYNCS.ARRIVE.TRANS64.RED.A1T0 RZ, [R2+URZ], RZ ;  /* 0x000000ff02ff79a7 */ /* 0x0043e400081004ff */
[----:B-1----:R-:W-:-:S04]  /*0dd0*/  SEL R2, RZ, 0x1, P0 ;  /* 0x00000001ff027807 */ /* 0x002fc80000000000 */
[----:B------:R-:W-:Y:S01]  /*0de0*/  LOP3.LUT R16, R16, R2, RZ, 0x3c, !PT ;  /* 0x0000000210107212 */ /* 0x000fe200078e3cff */
[----:B------:R-:W-:Y:S06]  /*0df0*/  BRA.U UP0, `(.L_x_16) ;  /* 0xfffffff900fc7547 */ /* 0x000fec000b83ffff */
[----:B------:R-:W-:-:S13]  /*0e00*/  ISETP.NE.AND P0, PT, R25, UR5, PT ;  /* 0x0000000519007c0c */ /* 0x000fda000bf05270 */
[----:B------:R-:W-:Y:S05]  /*0e10*/  @!P0 EXIT ;  /* 0x000000000000894d */ /* 0x000fea0003800000 */
[----:B------:R-:W-:Y:S01]  /*0e20*/  UIADD3 UR5, UPT, UPT, UR5, 0x1, URZ ;  /* 0x0000000105057890 */ /* 0x000fe2000fffe0ff */
[----:B------:R-:W-:Y:S05]  /*0e30*/  BRA `(.L_x_17) ;  /* 0xfffffff800dc7947 */ /* 0x000fea000383ffff */
.L_x_12:
[----:B-1----:R-:W-:-:S09]  /*0e40*/  UISETP.NE.AND UP0, UPT, UR5, URZ, UPT ;  /* 0x000000ff0500728c */ /* 0x002fd2000bf05270 */
[----:B------:R-:W-:Y:S05]  /*0e50*/  BRA.U UP0, `(.L_x_13) ;  /* 0x0000001100e87547 */ /* 0x000fea000b800000 */
[----:B------:R-:W1:Y:S01]  /*0e60*/  S2UR UR4, SR_CTAID.X ;  /* 0x00000000000479c3 */ /* 0x000e620000002500 */
[----:B------:R-:W-:Y:S02]  /*0e70*/  UMOV UR8, 0x400 ;  /* 0x0000040000087882 */ /* 0x000fe40000000000 */
[----:B------:R-:W-:-:S04]  /*0e80*/  ULEA UR8, UR5, UR8, 0x18 ;  /* 0x0000000805087291 */ /* 0x000fc8000f8ec0ff */
[----:B------:R-:W-:Y:S02]  /*0e90*/  UIADD3 UR5, UPT, UPT, UR8, 0x18000, URZ ;  /* 0x0001800008057890 */ /* 0x000fe4000fffe0ff */
[----:B------:R-:W-:Y:S02]  /*0ea0*/  UIADD3 UR6, UPT, UPT, UR8, 0x8000, URZ ;  /* 0x0000800008067890 */ /* 0x000fe4000fffe0ff */
[----:B------:R-:W-:Y:S02]  /*0eb0*/  USHF.R.U32.HI UR5, URZ, 0x4, UR5 ;  /* 0x00000004ff057899 */ /* 0x000fe40008011605 */
[----:B------:R-:W-:Y:S02]  /*0ec0*/  USHF.R.U32.HI UR6, URZ, 0x4, UR6 ;  /* 0x00000004ff067899 */ /* 0x000fe40008011606 */
[----:B------:R-:W-:Y:S01]  /*0ed0*/  ULOP3.LUT UR5, UR5, 0x3fc0, URZ, 0xc0, !UPT ;  /* 0x00003fc005057892 */ /* 0x000fe2000f8ec0ff */
[----:B-1----:R-:W-:-:S13]  /*0ee0*/  ISETP.LE.U32.AND P0, PT, R22, UR4, PT ;  /* 0x0000000416007c0c */ /* 0x002fda000bf03070 */
[----:B------:R-:W-:Y:S05]  /*0ef0*/  @P0 EXIT ;  /* 0x000000000000094d */ /* 0x000fea0003800000 */
[----:B------:R-:W-:Y:S01]  /*0f00*/  ULOP3.LUT UR4, URZ, UR4, URZ, 0x33, !UPT ;  /* 0x00000004ff047292 */ /* 0x000fe2000f8e33ff */
[----:B------:R-:W-:Y:S01]  /*0f10*/  IMAD.U32 R5, RZ, RZ, UR5 ;  /* 0x00000005ff057e24 */ /* 0x000fe2000f8e00ff */
[----:B------:R-:W-:Y:S01]  /*0f20*/  ULOP3.LUT UR6, UR6, 0x3fc0, URZ, 0xc0, !UPT ;  /* 0x00003fc006067892 */ /* 0x000fe2000f8ec0ff */
[C---:B------:R-:W-:Y:S01]  /*0f30*/  ISETP.GE.U32.AND P0, PT, R21.reuse, 0x4, PT ;  /* 0x000000041500780c */ /* 0x040fe20003f06070 */
[----:B------:R-:W-:Y:S01]  /*0f40*/  IMAD.MOV.U32 R4, RZ, RZ, RZ ;  /* 0x000000ffff047224 */ /* 0x000fe200078e00ff */
[----:B------:R-:W-:Y:S01]  /*0f50*/  UMOV UR17, URZ ;  /* 0x000000ff00117c82 */ /* 0x000fe20008000000 */
[----:B------:R-:W-:Y:S01]  /*0f60*/  VIADD R3, R22, UR4 ;  /* 0x0000000416037c36 */ /* 0x000fe20008000000 */
[----:B------:R-:W-:Y:S01]  /*0f70*/  UMOV UR15, URZ ;  /* 0x000000ff000f7c82 */ /* 0x000fe20008000000 */
[C---:B------:R-:W-:Y:S01]  /*0f80*/  IMAD R5, R21.reuse, 0x600, R5 ;  /* 0x0000060015057824 */ /* 0x040fe200078e0205 */
[----:B------:R-:W-:Y:S01]  /*0f90*/  LEA R6, R21, UR6, 0xa ;  /* 0x0000000615067c11 */ /* 0x000fe2000f8e50ff */
[----:B------:R-:W-:Y:S01]  /*0fa0*/  IMAD.HI.U32 R3, R3, 0x36406c81, RZ ;  /* 0x36406c8103037827 */ /* 0x000fe200078e00ff */
[----:B------:R-:W-:Y:S01]  /*0fb0*/  UMOV UR6, 0x180 ;  /* 0x0000018000067882 */ /* 0x000fe20000000000 */
[----:B------:R-:W-:Y:S01]  /*0fc0*/  UMOV UR7, 0x184 ;  /* 0x0000018400077882 */ /* 0x000fe20000000000 */
[----:B------:R-:W-:Y:S01]  /*0fd0*/  SEL R6, R6, RZ, !P0 ;  /* 0x000000ff06067207 */ /* 0x000fe20004000000 */
[----:B------:R-:W-:Y:S01]  /*0fe0*/  UMOV UR4, 0x180 ;  /* 0x0000018000047882 */ /* 0x000fe20000000000 */
[----:B------:R-:W-:Y:S01]  /*0ff0*/  SEL R5, R5, RZ, !P0 ;  /* 0x000000ff05057207 */ /* 0x000fe20004000000 */
[----:B------:R-:W-:Y:S01]  /*1000*/  UMOV UR5, 0x184 ;  /* 0x0000018400057882 */ /* 0x000fe20000000000 */
[----:B------:R-:W-:-:S07]  /*1010*/  SHF.R.U32.HI R3, RZ, 0x5, R3 ;  /* 0x00000005ff037819 */ /* 0x000fce0000011603 */
.L_x_24:
[----:B------:R-:W-:Y:S02]  /*1020*/  USHF.R.U32.HI UR10, URZ, 0x1, UR17 ;  /* 0x00000001ff0a7899 */ /* 0x000fe40008011611 */
[----:B------:R-:W-:Y:S02]  /*1030*/  USHF.L.U32 UR9, UR17, 0x3, URZ ;  /* 0x0000000311097899 */ /* 0x000fe400080006ff */
[----:B------:R-:W-:Y:S02]  /*1040*/  ULOP3.LUT UR10, UR10, 0x1, URZ, 0xc, !UPT ;  /* 0x000000010a0a7892 */ /* 0x000fe4000f8e0cff */
[----:B------:R-:W-:Y:S02]  /*1050*/  ULOP3.LUT UR9, UR9, 0x8, URZ, 0xc0, !UPT ;  /* 0x0000000809097892 */ /* 0x000fe4000f8ec0ff */
[----:B------:R-:W-:Y:S02]  /*1060*/  USHF.L.U32 UR10, UR10, 0x1f, URZ ;  /* 0x0000001f0a0a7899 */ /* 0x000fe400080006ff */
[----:B------:R-:W-:-:S02]  /*1070*/  ULOP3.LUT UR12, UR17, 0x1, URZ, 0xc0, !UPT ;  /* 0x00000001110c7892 */ /* 0x000fc4000f8ec0ff */
[----:B------:R-:W-:Y:S01]  /*1080*/  MOV R0, UR9 ;  /* 0x0000000900007c02 */ /* 0x000fe20008000f00 */
[----:B------:R-:W-:Y:S01]  /*1090*/  UIADD3 UR9, UPT, UPT, UR8, UR9, URZ ;  /* 0x0000000908097290 */ /* 0x000fe2000fffe0ff */
[----:B------:R-:W-:Y:S01]  /*10a0*/  MOV R2, UR10 ;  /* 0x0000000a00027c02 */ /* 0x000fe20008000f00 */
[----:B------:R-:W-:Y:S02]  /*10b0*/  UIMAD UR12, UR12, 0xc0, URZ ;  /* 0x000000c00c0c78a4 */ /* 0x000fe4000f8e02ff */
[----:B------:R-:W-:Y:S01]  /*10c0*/  UIADD3 UR11, UPT, UPT, UR9, 0x31860, URZ ;  /* 0x00031860090b7890 */ /* 0x000fe2000fffe0ff */
[----:B------:R-:W1:Y:S02]  /*10d0*/  SYNCS.PHASECHK.TRANS64.TRYWAIT P0, [R0+UR8+0x31870], R2 ;  /* 0x03187002000075a7 */ /* 0x000e640008001108 */
[----:B-1----:R-:W-:Y:S09]  /*10e0*/  @!P0 BRA `(.L_x_18) ;  /* 0x0000002800788947 */ /* 0x002ff20003800000 */
.L_x_50:
[----:B------:R-:W-:Y:S01]  /*10f0*/  NOP ;  /* 0x0000000000007918 */ /* 0x000fe20000000000 */
[----:B------:R-:W-:-:S05]  /*1100*/  UMOV UR16, URZ ;  /* 0x000000ff00107c82 */ /* 0x000fca0008000000 */
.L_x_23:
[----:B------:R-:W-:Y:S01]  /*1110*/  ULEA UR10, UR15, UR8, 0x3 ;  /* 0x000000080f0a7291 */ /* 0x000fe2000f8e18ff */
[----:B-1----:R-:W-:Y:S01]  /*1120*/  SHF.L.U32 R9, R4, 0x1f, RZ ;  /* 0x0000001f04097819 */ /* 0x002fe200000006ff */
[----:B------:R-:W-:Y:S01]  /*1130*/  ULOP3.LUT UP0, UR14, UR16, 0x2, URZ, 0xc0, !UPT ;  /* 0x00000002100e7892 */ /* 0x000fe2000f80c0ff */
[----:B------:R-:W-:Y:S06]  /*1140*/  MOV R0, UR15 ;  /* 0x0000000f00007c02 */ /* 0x000fec0008000f00 */
[----:B------:R-:W1:Y:S02]  /*1150*/  SYNCS.PHASECHK.TRANS64.TRYWAIT P0, [UR10+0x31840], R9 ;  /* 0x03184009ff0075a7 */ /* 0x000e64000800110a */
[----:B-12---:R-:W-:Y:S05]  /*1160*/  @!P0 BRA `(.L_x_19) ;  /* 0x0000002800788947 */ /* 0x006fea0003800000 */
.L_x_52:
[----:B------:R-:W-:Y:S01]  /*1170*/  NOP ;  /* 0x0000000000007918 */ /* 0x000fe20000000000 */
[----:B------:R-:W-:Y:S05]  /*1180*/  BRA.U UP0, `(.L_x_20) ;  /* 0x0000000100487547 */ /* 0x000fea000b800000 */
[----:B------:R-:W-:Y:S02]  /*1190*/  ULEA UR22, UR15, UR8, 0x9 ;  /* 0x000000080f167291 */ /* 0x000fe4000f8e48ff */
[----:B------:R-:W-:Y:S02]  /*11a0*/  ULEA UR9, UR15, UR8, 0xa ;  /* 0x000000080f097291 */ /* 0x000fe4000f8e50ff */
[----:B------:R-:W-:Y:S02]  /*11b0*/  UIADD3 UR22, UPT, UPT, UR22, 0x30000, URZ ;  /* 0x0003000016167890 */ /* 0x000fe4000fffe0ff */
[----:B------:R-:W-:Y:S02]  /*11c0*/  UIADD3 UR13, UPT, UPT, UR9, 0x30800, URZ ;  /* 0x00030800090d7890 */ /* 0x000fe4000fffe0ff */
[----:B------:R-:W-:Y:S02]  /*11d0*/  UIADD3 UR9, UPT, UPT, UR9, 0x30a00, URZ ;  /* 0x00030a0009097890 */ /* 0x000fe4000fffe0ff */
[----:B------:R-:W-:Y:S02]  /*11e0*/  USHF.R.U32.HI UR22, URZ, 0x4, UR22 ;  /* 0x00000004ff167899 */ /* 0x000fe40008011616 */
[----:B------:R-:W-:Y:S02]  /*11f0*/  USHF.R.U32.HI UR13, URZ, 0x4, UR13 ;  /* 0x00000004ff0d7899 */ /* 0x000fe4000801160d */
[----:B------:R-:W-:Y:S02]  /*1200*/  USHF.R.U32.HI UR9, URZ, 0x4, UR9 ;  /* 0x00000004ff097899 */ /* 0x000fe40008011609 */
[----:B------:R-:W-:Y:S02]  /*1210*/  ULOP3.LUT UR18, UR22, 0x3fe0, URZ, 0xc0, !UPT ;  /* 0x00003fe016127892 */ /* 0x000fe4000f8ec0ff */
[----:B------:R-:W-:Y:S02]  /*1220*/  ULOP3.LUT UR20, UR13, 0x3fc0, URZ, 0xc0, !UPT ;  /* 0x00003fc00d147892 */ /* 0x000fe4000f8ec0ff */
[----:B------:R-:W-:Y:S01]  /*1230*/  ULOP3.LUT UR22, UR9, 0x3fe0, URZ, 0xc0, !UPT ;  /* 0x00003fe009167892 */ /* 0x000fe2000f8ec0ff */
[----:B------:R-:W-:Y:S01]  /*1240*/  UMOV UR19, 0x4008 ;  /* 0x0000400800137882 */ /* 0x000fe20000000000 */
[----:B------:R-:W-:Y:S01]  /*1250*/  UMOV UR21, 0x4008 ;  /* 0x0000400800157882 */ /* 0x000fe20000000000 */
[----:B------:R-:W-:Y:S02]  /*1260*/  UMOV UR23, 0x4008 ;  /* 0x0000400800177882 */ /* 0x000fe40000000000 */
[----:B------:R2:W-:Y:S02]  /*1270*/  UTCCP.T.S.4x32dp128bit tmem[0x180], gdesc[UR18] ;  /* 0x00018012ff0079e7 */ /* 0x0005e40009100000 */
[----:B------:R2:W-:Y:S02]  /*1280*/  UTCCP.T.S.4x32dp128bit tmem[0x184], gdesc[UR20] ;  /* 0x00018414ff0079e7 */ /* 0x0005e40009100000 */
[----:B------:R2:W-:Y:S01]  /*1290*/  UTCCP.T.S.4x32dp128bit tmem[0x188], gdesc[UR22] ;  /* 0x00018816ff0079e7 */ /* 0x0005e20009100000 */
[----:B------:R-:W-:Y:S02]  /*12a0*/  NOP ;  /* 0x0000000000007918 */ /* 0x000fe40000000000 */
.L_x_20:
[----:B------:R-:W-:Y:S01]  /*12b0*/  UISETP.NE.AND UP0, UPT, UR15, 0x3, UPT ;  /* 0x000000030f00788c */ /* 0x000fe2000bf05270 */
[----:B-1----:R-:W-:Y:S01]  /*12c0*/  SHFL.IDX PT, R2, R6, R0, 0x1f ;  /* 0x00001f0006027589 */ /* 0x002fe200000e0000 */
[----:B------:R-:W-:Y:S01]  /*12d0*/  UIADD3 UR9, UPT, UPT, UR15, 0x1, URZ ;  /* 0x000000010f097890 */ /* 0x000fe2000fffe0ff */
[----:B------:R-:W-:Y:S03]  /*12e0*/  NOP ;  /* 0x0000000000007918 */ /* 0x000fe60000000000 */
[----:B------:R-:W-:Y:S03]  /*12f0*/  USEL UR9, UR9, URZ, UP0 ;  /* 0x000000ff09097287 */ /* 0x000fe60008000000 */
[----:B------:R-:W1:Y:S01]  /*1300*/  SHFL.IDX PT, R0, R5, R0, 0x1f ;  /* 0x00001f0005007589 */ /* 0x000e6200000e0000 */
[----:B------:R-:W-:Y:S02]  /*1310*/  USHF.L.U32 UR15, UR14, 0x4, URZ ;  /* 0x000000040e0f7899 */ /* 0x000fe400080006ff */
[----:B------:R-:W-:Y:S02]  /*1320*/  ULEA UR13, UR9, UR8, 0x3 ;  /* 0x00000008090d7291 */ /* 0x000fe4000f8e18ff */
[----:B------:R-:W-:Y:S01]  /*1330*/  ULEA UR14, UR14, 0x8b0, 0xd ;  /* 0x000008b00e0e7891 */ /* 0x000fe2000f8e68ff */
[----:B------:R-:W-:Y:S01]  /*1340*/  ISETP.NE.AND P0, PT, RZ, UR9, PT ;  /* 0x00000009ff007c0c */ /* 0x000fe2000bf05270 */
[----:B------:R-:W-:Y:S02]  /*1350*/  UISETP.NE.AND UP0, UPT, UR16, URZ, UPT ;  /* 0x000000ff1000728c */ /* 0x000fe4000bf05270 */
[----:B------:R-:W-:Y:S02]  /*1360*/  UPRMT UR15, UR15, 0x5410, UR14 ;  /* 0x000054100f0f7896 */ /* 0x000fe4000800000e */
[----:B------:R-:W-:Y:S01]  /*1370*/  UIADD3 UR10, UPT, UPT, UR10, 0x31820, URZ ;  /* 0x000318200a0a7890 */ /* 0x000fe2000fffe0ff */
[----:B------:R-:W-:Y:S01]  /*1380*/  UMOV UR14, URZ ;  /* 0x000000ff000e7c82 */ /* 0x000fe20008000000 */
[----:B--2---:R-:W-:Y:S01]  /*1390*/  UMOV UR21, 0x40004040 ;  /* 0x4000404000157882 */ /* 0x004fe20000000000 */
[----:B------:R-:W-:Y:S01]  /*13a0*/  UMOV UR19, 0x40004040 ;  /* 0x4000404000137882 */ /* 0x000fe20000000000 */
[----:B------:R-:W-:Y:S01]  /*13b0*/  UMOV UR25, 0x40004040 ;  /* 0x4000404000197882 */ /* 0x000fe20000000000 */
[----:B------:R-:W-:Y:S01]  /*13c0*/  UMOV UR23, 0x40004040 ;  /* 0x4000404000177882 */ /* 0x000fe20000000000 */
[----:B------:R-:W-:Y:S01]  /*13d0*/  UMOV UR29, 0x40004040 ;  /* 0x40004040001d7882 */ /* 0x000fe20000000000 */
[----:B------:R-:W-:Y:S01]  /*13e0*/  UMOV UR27, 0x40004040 ;  /* 0x40004040001b7882 */ /* 0x000fe20000000000 */
[----:B------:R-:W-:Y:S01]  /*13f0*/  UMOV UR33, 0x40004040 ;  /* 0x4000404000217882 */ /* 0x000fe20000000000 */
[----:B------:R-:W-:Y:S01]  /*1400*/  UMOV UR31, 0x40004040 ;  /* 0x40004040001f7882 */ /* 0x000fe20000000000 */
[----:B-1----:R-:W-:Y:S02]  /*1410*/  R2UR UR18, R0 ;  /* 0x00000000001272ca */ /* 0x002fe400000e0000 */
[----:B------:R-:W-:Y:S02]  /*1420*/  R2UR UR20, R2 ;  /* 0x00000000021472ca */ /* 0x000fe400000e0000 */
[----:B------:R-:W-:Y:S04]  /*1430*/  SEL R0, RZ, 0x1, P0 ;  /* 0x00000001ff007807 */ /* 0x000fe80000000000 */
[----:B------:R-:W-:Y:S01]  /*1440*/  LOP3.LUT R4, R4, R0, RZ, 0x3c, !PT ;  /* 0x0000000004047212 */ /* 0x000fe200078e3cff */
[----:B------:R-:W-:Y:S04]  /*1450*/  IMAD.U32 R0, RZ, RZ, UR9 ;  /* 0x00000009ff007e24 */ /* 0x000fe8000f8e00ff */
[----:B------:R-:W-:Y:S01]  /*1460*/  UIADD3 UR22, UPT, UPT, UR18, 0x2, URZ ;  /* 0x0000000212167890 */ /* 0x000fe2000fffe0ff */
[----:B------:R-:W-:Y:S01]  /*1470*/  IMAD.U32 R9, R4, -0x80000000, RZ ;  /* 0x8000000004097824 */ /* 0x000fe200078e00ff */
[----:B------:R-:W-:Y:S01]  /*1480*/  UIADD3 UR24, UPT, UPT, UR20, 0x2, URZ ;  /* 0x0000000214187890 */ /* 0x000fe2000fffe0ff */
[----:B------:R1:W-:Y:S01]  /*1490*/  UTCQMMA gdesc[UR20], gdesc[UR18], tmem[UR12], tmem[UR14], idesc[UR15], tmem[UR6], UP0 ;  /* 0x00060e1214007dea */ /* 0x0003e2000800030c */
[----:B------:R-:W-:Y:S02]  /*14a0*/  UIADD3 UR28, UPT, UPT, UR20, 0x4, URZ ;  /* 0x00000004141c7890 */ /* 0x000fe4000fffe0ff */
[----:B------:R-:W-:Y:S02]  /*14b0*/  UIADD3 UR26, UPT, UPT, UR18, 0x4, URZ ;  /* 0x00000004121a7890 */ /* 0x000fe4000fffe0ff */
[----:B------:R-:W-:Y:S02]  /*14c0*/  UIADD3 UR32, UPT, UPT, UR20, 0x6, URZ ;  /* 0x0000000614207890 */ /* 0x000fe4000fffe0ff */
[----:B------:R-:W-:Y:S01]  /*14d0*/  UIADD3 UR30, UPT, UPT, UR18, 0x6, URZ ;  /* 0x00000006121e7890 */ /* 0x000fe2000fffe0ff */
[----:B------:R1:W-:Y:S04]  /*14e0*/  UTCQMMA gdesc[UR24], gdesc[UR22], tmem[UR12], tmem[UR14], idesc[UR15], tmem[UR6], UPT ;  /* 0x00060e1618007dea */ /* 0x0003e8000b80030c */
[----:B------:R1:W-:Y:S04]  /*14f0*/  UTCQMMA gdesc[UR28], gdesc[UR26], tmem[UR12], tmem[UR14], idesc[UR15], tmem[UR6], UPT ;  /* 0x00060e1a1c007dea */ /* 0x0003e8000b80030c */
[----:B------:R1:W-:Y:S01]  /*1500*/  UTCQMMA gdesc[UR32], gdesc[UR30], tmem[UR12], tmem[UR14], idesc[UR15], tmem[UR6], UPT ;  /* 0x00060e1e20007dea */ /* 0x0003e2000b80030c */
[----:B------:R1:W-:Y:S01]  /*1510*/  UTCBAR [UR10], URZ ;  /* 0x000000ff0a0073e9 */ /* 0x0003e200080000ff */
[----:B------:R-:W2:Y:S02]  /*1520*/  SYNCS.PHASECHK.TRANS64.TRYWAIT P0, [UR13+0x31840], R9 ;  /* 0x03184009ff0075a7 */ /* 0x000ea4000800110d */
[----:B-12---:R-:W-:Y:S05]  /*1530*/  @!P0 BRA `(.L_x_21) ;  /* 0x0000002400a08947 */ /* 0x006fea0003800000 */
.L_x_54:
[----:B------:R-:W-:Y:S01]  /*1540*/  UIADD3 UR10, UPT, UPT, UR16, 0x1, URZ ;  /* 0x00000001100a7890 */ /* 0x000fe2000fffe0ff */
[----:B-1----:R-:W1:Y:S01]  /*1550*/  SHFL.IDX PT, R2, R6, R0, 0x1f ;  /* 0x00001f0006027589 */ /* 0x002e6200000e0000 */
[----:B------:R-:W-:Y:S02]  /*1560*/  UIADD3 UR13, UPT, UPT, UR13, 0x31820, URZ ;  /* 0x000318200d0d7890 */ /* 0x000fe4000fffe0ff */
[----:B------:R-:W-:Y:S05]  /*1570*/  USHF.L.U32 UR14, UR10, 0xd, URZ ;  /* 0x0000000d0a0e7899 */ /* 0x000fea00080006ff */
[----:B------:R-:W2:Y:S01]  /*1580*/  SHFL.IDX PT, R0, R5, R0, 0x1f ;  /* 0x00001f0005007589 */ /* 0x000ea200000e0000 */
[----:B------:R-:W-:Y:S01]  /*1590*/  USHF.L.U32 UR15, UR10, 0x4, URZ ;  /* 0x000000040a0f7899 */ /* 0x000fe200080006ff */
[----:B------:R-:W-:Y:S01]  /*15a0*/  NOP ;  /* 0x0000000000007918 */ /* 0x000fe20000000000 */
[----:B------:R-:W-:Y:S01]  /*15b0*/  ULOP3.LUT UR14, UR14, 0x6000, URZ, 0xc0, !UPT ;  /* 0x000060000e0e7892 */ /* 0x000fe2000f8ec0ff */
[----:B------:R-:W-:Y:S01]  /*15c0*/  NOP ;  /* 0x0000000000007918 */ /* 0x000fe20000000000 */
[----:B------:R-:W-:Y:S02]  /*15d0*/  ULOP3.LUT UR15, UR15, 0x30, URZ, 0xc0, !UPT ;  /* 0x000000300f0f7892 */ /* 0x000fe4000f8ec0ff */
[----:B------:R-:W-:Y:S02]  /*15e0*/  ULOP3.LUT UR14, UR14, 0x8b0, URZ, 0xfc, !UPT ;  /* 0x000008b00e0e7892 */ /* 0x000fe4000f8efcff */
[----:B------:R-:W-:Y:S02]  /*15f0*/  UISETP.NE.AND UP0, UPT, UR10, 0x37, UPT ;  /* 0x000000370a00788c */ /* 0x000fe4000bf05270 */
[----:B------:R-:W-:Y:S01]  /*1600*/  UPRMT UR15, UR15, 0x5410, UR14 ;  /* 0x000054100f0f7896 */ /* 0x000fe2000800000e */
[----:B------:R-:W-:Y:S02]  /*1610*/  UMOV UR21, 0x40004040 ;  /* 0x4000404000157882 */ /* 0x000fe40000000000 */
[----:B------:R-:W-:Y:S01]  /*1620*/  UMOV UR14, URZ ;  /* 0x000000ff000e7c82 */ /* 0x000fe20008000000 */
[----:B------:R-:W-:Y:S01]  /*1630*/  UMOV UR19, 0x40004040 ;  /* 0x4000404000137882 */ /* 0x000fe20000000000 */
[----:B------:R-:W-:Y:S01]  /*1640*/  UMOV UR25, 0x40004040 ;  /* 0x4000404000197882 */ /* 0x000fe20000000000 */
[----:B------:R-:W-:Y:S01]  /*1650*/  UMOV UR23, 0x40004040 ;  /* 0x4000404000177882 */ /* 0x000fe20000000000 */
[----:B------:R-:W-:Y:S01]  /*1660*/  UMOV UR29, 0x40004040 ;  /* 0x40004040001d7882 */ /* 0x000fe20000000000 */
[----:B-1----:R-:W-:Y:S01]  /*1670*/  R2UR UR20, R2 ;  /* 0x00000000021472ca */ /* 0x002fe200000e0000 */
[----:B------:R-:W-:Y:S01]  /*1680*/  UMOV UR27, 0x40004040 ;  /* 0x40004040001b7882 */ /* 0x000fe20000000000 */
[----:B--2---:R-:W-:Y:S01]  /*1690*/  R2UR UR18, R0 ;  /* 0x00000000001272ca */ /* 0x004fe200000e0000 */
[----:B------:R-:W-:Y:S01]  /*16a0*/  UMOV UR33, 0x40004040 ;  /* 0x4000404000217882 */ /* 0x000fe20000000000 */
[----:B------:R-:W-:Y:S09]  /*16b0*/  UMOV UR31, 0x40004040 ;  /* 0x40004040001f7882 */ /* 0x000ff20000000000 */
[----:B------:R-:W-:Y:S02]  /*16c0*/  UIADD3 UR24, UPT, UPT, UR20, 0x2, URZ ;  /* 0x0000000214187890 */ /* 0x000fe4000fffe0ff */
[----:B------:R-:W-:Y:S01]  /*16d0*/  UIADD3 UR22, UPT, UPT, UR18, 0x2, URZ ;  /* 0x0000000212167890 */ /* 0x000fe2000fffe0ff */
[----:B------:R1:W-:Y:S01]  /*16e0*/  UTCQMMA gdesc[UR20], gdesc[UR18], tmem[UR12], tmem[UR14], idesc[UR15], tmem[UR4], UPT ;  /* 0x00040e1214007dea */ /* 0x0003e2000b80030c */
        /* <DEDUP_REMOVED lines=8> */
[----:B------:R-:W-:Y:S05]  /*1770*/  BRA.U UP0, `(.L_x_22) ;  /* 0x0000000100087547 */ /* 0x000fea000b800000 */
[----:B------:R2:W-:Y:S01]  /*1780*/  UTCBAR [UR11], URZ ;  /* 0x000000ff0b0073e9 */ /* 0x0005e200080000ff */
[----:B------:R-:W-:Y:S01]  /*1790*/  NOP ;  /* 0x0000000000007918 */ /* 0x000fe20000000000 */
.L_x_22:
[----:B------:R-:W-:Y:S02]  /*17a0*/  UISETP.NE.AND UP0, UPT, UR9, 0x3, UPT ;  /* 0x000000030900788c */ /* 0x000fe4000bf05270 */
[----:B------:R-:W-:Y:S02]  /*17b0*/  UIADD3 UR9, UPT, UPT, UR9, 0x1, URZ ;  /* 0x0000000109097890 */ /* 0x000fe4000fffe0ff */
[----:B------:R-:W-:Y:S02]  /*17c0*/  UIADD3 UR16, UPT, UPT, UR16, 0x2, URZ ;  /* 0x0000000210107890 */ /* 0x000fe4000fffe0ff */
[----:B-1----:R-:W-:Y:S02]  /*17d0*/  USEL UR15, UR9, URZ, UP0 ;  /* 0x000000ff090f7287 */ /* 0x002fe40008000000 */
[----:B------:R-:W-:Y:S04]  /*17e0*/  UISETP.NE.AND UP0, UPT, UR16, 0x38, UPT ;  /* 0x000000381000788c */ /* 0x000fe8000bf05270 */
[----:B------:R-:W-:Y:S04]  /*17f0*/  ISETP.NE.AND P0, PT, RZ, UR15, PT ;  /* 0x0000000fff007c0c */ /* 0x000fe8000bf05270 */
[----:B------:R-:W-:Y:S04]  /*1800*/  SEL R0, RZ, 0x1, P0 ;  /* 0x00000001ff007807 */ /* 0x000fe80000000000 */
[----:B------:R-:W-:Y:S01]  /*1810*/  LOP3.LUT R4, R4, R0, RZ, 0x3c, !PT ;  /* 0x0000000004047212 */ /* 0x000fe200078e3cff */
[----:B------:R-:W-:Y:S06]  /*1820*/  BRA.U UP0, `(.L_x_23) ;  /* 0xfffffff900387547 */ /* 0x000fec000b83ffff */
[----:B------:R-:W-:-:S13]  /*1830*/  ISETP.NE.AND P0, PT, R3, UR17, PT ;  /* 0x0000001103007c0c */ /* 0x000fda000bf05270 */
[----:B--2---:R-:W-:Y:S05]  /*1840*/  @!P0 EXIT ;  /* 0x000000000000894d */ /* 0x004fea0003800000 */
[----:B------:R-:W-:Y:S01]  /*1850*/  UIADD3 UR17, UPT, UPT, UR17, 0x1, URZ ;  /* 0x0000000111117890 */ /* 0x000fe2000fffe0ff */
[----:B------:R-:W-:Y:S11]  /*1860*/  BRA `(.L_x_24) ;  /* 0xfffffff400ec7947 */ /* 0x000ff6000383ffff */
.L_x_11:
[----:B------:R-:W-:-:S13]  /*1870*/  ELECT P0, URZ, PT ;  /* 0x0000000000ff782f */ /* 0x000fda0003800000 */
[----:B------:R-:W-:Y:S05]  /*1880*/  @!P0 BRA `(.L_x_13) ;  /* 0x00000008005c8947 */ /* 0x000fea0003800000 */
[----:B------:R-:W1:Y:S02]  /*1890*/  S2R R3, SR_CTAID.X ;  /* 0x0000000000037919 */ /* 0x000e640000002500 */
[----:B-1----:R-:W-:-:S13]  /*18a0*/  ISETP.GE.U32.AND P0, PT, R3, R22, PT ;  /* 0x000000160300720c */ /* 0x002fda0003f06070 */
[----:B------:R-:W-:Y:S05]  /*18b0*/  @P0 EXIT ;  /* 0x000000000000094d */ /* 0x000fea0003800000 */
[----:B------:R-:W1:Y:S01]  /*18c0*/  LDC.64 R12, c[0x0][0x348] ;  /* 0x0000d200ff0c7b82 */ /* 0x000e620000000a00 */
[----:B------:R-:W-:Y:S02]  /*18d0*/  LOP3.LUT R0, RZ, R3, RZ, 0x33, !PT ;  /* 0x00000003ff007212 */ /* 0x000fe400078e33ff */
[----:B------:R-:W-:Y:S01]  /*18e0*/  CS2R R10, SRZ ;  /* 0x00000000000a7805 */ /* 0x000fe2000001ff00 */
[----:B------:R-:W-:Y:S02]  /*18f0*/  IMAD.MOV.U32 R2, RZ, RZ, R3 ;  /* 0x000000ffff027224 */ /* 0x000fe400078e0003 */
[----:B------:R-:W-:-:S04]  /*1900*/  IMAD.IADD R0, R22, 0x1, R0 ;  /* 0x0000000116007824 */ /* 0x000fc800078e0200 */
[----:B------:R-:W-:-:S05]  /*1910*/  IMAD.HI.U32 R0, R0, 0x36406c81, RZ ;  /* 0x36406c8100007827 */ /* 0x000fca00078e00ff */
[----:B------:R-:W-:-:S07]  /*1920*/  SHF.R.U32.HI R0, RZ, 0x5, R0 ;  /* 0x00000005ff007819 */ /* 0x000fce0000011600 */
.L_x_30:
[----:B------:R-:W-:-:S05]  /*1930*/  IMAD.HI.U32 R9, R2, -0x45d1745d, RZ ;  /* 0xba2e8ba302097827 */ /* 0x000fca00078e00ff */
[----:B------:R-:W-:-:S05]  /*1940*/  SHF.R.U32.HI R9, RZ, 0x8, R9 ;  /* 0x00000008ff097819 */ /* 0x000fca0000011609 */
[C---:B------:R-:W-:Y:S02]  /*1950*/  IMAD R7, R9.reuse, -0x10, R34 ;  /* 0xfffffff009077824 */ /* 0x040fe400078e0222 */
[----:B------:R-:W-:Y:S01]  /*1960*/  IMAD R8, R9, -0x160, R2 ;  /* 0xfffffea009087824 */ /* 0x000fe200078e0202 */
[----:B------:R-:W-:Y:S02]  /*1970*/  MOV R2, 0x19b0 ;  /* 0x000019b000027802 */ /* 0x000fe40000000f00 */
[----:B------:R-:W-:Y:S02]  /*1980*/  VIMNMX.U32 R7, PT, PT, R7, 0x10, PT ;  /* 0x0000001007077848 */ /* 0x000fe40003fe0000 */
[----:B------:R-:W-:Y:S02]  /*1990*/  LOP3.LUT R5, R8, 0xffff, RZ, 0xc0, !PT ;  /* 0x0000ffff08057812 */ /* 0x000fe400078ec0ff */
[----:B-1----:R-:W-:Y:S05]  /*19a0*/  CALL.REL.NOINC `($__internal_3_$__cuda_sm20_div_u16) ;  /* 0x0000002400447944 */ /* 0x002fea0003c00000 */
[----:B------:R-:W-:Y:S01]  /*19b0*/  PRMT R7, R7, 0x9910, RZ ;  /* 0x0000991007077816 */ /* 0x000fe200000000ff */
[----:B------:R-:W1:Y:S01]  /*19c0*/  S2R R2, SR_CgaCtaId ;  /* 0x0000000000027919 */ /* 0x000e620000008800 */
[C---:B------:R-:W-:Y:S01]  /*19d0*/  PRMT R4, R41.reuse, 0x9910, RZ ;  /* 0x0000991029047816 */ /* 0x040fe200000000ff */
[----:B------:R-:W-:Y:S01]  /*19e0*/  HFMA2 R14, -RZ, RZ, 0, 0 ;  /* 0x00000000ff0e7431 */ /* 0x000fe200000001ff */
[----:B------:R-:W-:Y:S02]  /*19f0*/  LOP3.LUT R6, R41, 0xffff, RZ, 0xc0, !PT ;  /* 0x0000ffff29067812 */ /* 0x000fe400078ec0ff */
[----:B------:R-:W-:Y:S01]  /*1a00*/  MOV R5, 0x400 ;  /* 0x0000040000057802 */ /* 0x000fe20000000f00 */
[----:B------:R-:W-:Y:S02]  /*1a10*/  IMAD R4, R7, R4, RZ ;  /* 0x0000000407047224 */ /* 0x000fe400078e02ff */
[----:B------:R-:W-:Y:S02]  /*1a20*/  IMAD R6, R6, 0xc0, RZ ;  /* 0x000000c006067824 */ /* 0x000fe400078e02ff */
[----:B------:R-:W-:-:S05]  /*1a30*/  IMAD.MOV R4, RZ, RZ, -R4 ;  /* 0x000000ffff047224 */ /* 0x000fca00078e0a04 */
[----:B------:R-:W-:-:S05]  /*1a40*/  PRMT R4, R4, 0x7710, RZ ;  /* 0x0000771004047816 */ /* 0x000fca00000000ff */
[----:B------:R-:W-:-:S05]  /*1a50*/  IMAD.IADD R4, R8, 0x1, R4 ;  /* 0x0000000108047824 */ /* 0x000fca00078e0204 */
[----:B------:R-:W-:-:S05]  /*1a60*/  LOP3.LUT R4, R4, 0xffff, RZ, 0xc0, !PT ;  /* 0x0000ffff04047812 */ /* 0x000fca00078ec0ff */
[----:B------:R-:W-:Y:S01]  /*1a70*/  IMAD R4, R9, 0x10, R4 ;  /* 0x0000001009047824 */ /* 0x000fe200078e0204 */
[----:B-1----:R-:W-:Y:S01]  /*1a80*/  LEA R2, R2, R5, 0x18 ;  /* 0x0000000502027211 */ /* 0x002fe200078ec0ff */
[----:B------:R-:W-:-:S03]  /*1a90*/  IMAD.MOV.U32 R9, RZ, RZ, 0x100 ;  /* 0x00000100ff097424 */ /* 0x000fc600078e00ff */
[----:B------:R-:W-:-:S07]  /*1aa0*/  SHF.L.U32 R7, R4, 0x7, RZ ;  /* 0x0000000704077819 */ /* 0x000fce00000006ff */
.L_x_29:
[----:B------:R-:W-:Y:S01]  /*1ab0*/  LOP3.LUT R10, R10, 0x1, RZ, 0x3c, !PT ;  /* 0x000000010a0a7812 */ /* 0x000fe200078e3cff */
[----:B------:R-:W-:Y:S05]  /*1ac0*/  YIELD ;  /* 0x0000000000007946 */ /* 0x000fea0003800000 */
[----:B------:R-:W-:-:S04]  /*1ad0*/  SHF.L.U32 R4, R10, 0x1f, RZ ;  /* 0x0000001f0a047819 */ /* 0x000fc800000006ff */
[----:B-1----:R-:W1:Y:S02]  /*1ae0*/  SYNCS.PHASECHK.TRANS64.TRYWAIT P0, [R2+URZ+0x31820], R4 ;  /* 0x03182004020075a7 */ /* 0x002e6400080011ff */
[----:B-12---:R-:W-:Y:S05]  /*1af0*/  @!P0 BRA `(.L_x_25) ;  /* 0x00000020004c8947 */ /* 0x006fea0003800000 */
.L_x_56:
[----:B------:R-:W2:Y:S01]  /*1b00*/  LDCU.64 UR12, c[0x0][0x348] ;  /* 0x00006900ff0c77ac */ /* 0x000ea20008000a00 */
[C---:B------:R-:W-:Y:S01]  /*1b10*/  IADD3 R18, P1, PT, R12.reuse, 0x40, RZ ;  /* 0x000000400c127810 */ /* 0x040fe20007f3e0ff */
[----:B-1----:R-:W-:Y:S01]  /*1b20*/  IMAD.MOV.U32 R5, RZ, RZ, 0xa500 ;  /* 0x0000a500ff057424 */ /* 0x002fe200078e00ff */
[----:B------:R-:W-:Y:S01]  /*1b30*/  IADD3 R16, P0, PT, R12, 0xc0, RZ ;  /* 0x000000c00c107810 */ /* 0x000fe20007f1e0ff */
[----:B------:R-:W-:Y:S01]  /*1b40*/  UMOV UR20, 0x0 ;  /* 0x0000000000147882 */ /* 0x000fe20000000000 */
[----:B------:R-:W-:Y:S01]  /*1b50*/  R2UR UR10, R9 ;  /* 0x00000000090a72ca */ /* 0x000fe200000e0000 */
[--C-:B------:R-:W-:Y:S01]  /*1b60*/  IMAD.X R19, RZ, RZ, R13.reuse, P1 ;  /* 0x000000ffff137224 */ /* 0x100fe200008e060d */
[----:B------:R-:W-:Y:S01]  /*1b70*/  R2UR UR16, R2 ;  /* 0x00000000021072ca */ /* 0x000fe200000e0000 */
[----:B------:R-:W-:Y:S01]  /*1b80*/  IMAD.X R17, RZ, RZ, R13, P0 ;  /* 0x000000ffff117224 */ /* 0x000fe200000e060d */
[----:B------:R-:W-:Y:S01]  /*1b90*/  R2UR UR11, R7 ;  /* 0x00000000070b72ca */ /* 0x000fe200000e0000 */
[----:B------:R-:W-:Y:S01]  /*1ba0*/  UMOV UR21, 0x10000000 ;  /* 0x1000000000157882 */ /* 0x000fe20000000000 */
[----:B------:R-:W-:Y:S01]  /*1bb0*/  R2UR UR28, R18 ;  /* 0x00000000121c72ca */ /* 0x000fe200000e0000 */
[----:B------:R-:W-:Y:S01]  /*1bc0*/  IMAD.U32 R4, R10, -0x80000000, RZ ;  /* 0x800000000a047824 */ /* 0x000fe200078e00ff */
[----:B------:R-:W-:-:S02]  /*1bd0*/  R2UR UR29, R19 ;  /* 0x00000000131d72ca */ /* 0x000fc400000e0000 */
[----:B------:R-:W-:Y:S02]  /*1be0*/  R2UR UR7, R6 ;  /* 0x00000000060772ca */ /* 0x000fe400000e0000 */
[----:B------:R-:W-:Y:S01]  /*1bf0*/  R2UR UR26, R16 ;  /* 0x00000000101a72ca */ /* 0x000fe200000e0000 */
[----:B--2---:R-:W-:Y:S01]  /*1c00*/  UIADD3 UR24, UP1, UPT, UR12, 0x140, URZ ;  /* 0x000001400c187890 */ /* 0x004fe2000ff3e0ff */
[----:B------:R-:W-:Y:S01]  /*1c10*/  R2UR UR27, R17 ;  /* 0x00000000111b72ca */ /* 0x000fe200000e0000 */
[----:B------:R-:W-:Y:S01]  /*1c20*/  UIADD3 UR22, UP0, UPT, UR12, 0x1c0, URZ ;  /* 0x000001c00c167890 */ /* 0x000fe2000ff1e0ff */
[----:B------:R-:W-:Y:S01]  /*1c30*/  R2UR UR15, R14 ;  /* 0x000000000e0f72ca */ /* 0x000fe200000e0000 */
[----:B------:R-:W-:Y:S02]  /*1c40*/  UIADD3 UR10, UPT, UPT, UR10, -0x100, URZ ;  /* 0xffffff000a0a7890 */ /* 0x000fe4000fffe0ff */
[----:B------:R-:W-:Y:S02]  /*1c50*/  UIADD3 UR8, UPT, UPT, UR16, 0x8000, URZ ;  /* 0x0000800010087890 */ /* 0x000fe4000fffe0ff */
[----:B------:R-:W-:-:S02]  /*1c60*/  UIADD3 UR9, UPT, UPT, UR16, 0x31800, URZ ;  /* 0x0003180010097890 */ /* 0x000fc4000fffe0ff */
[----:B------:R-:W-:Y:S02]  /*1c70*/  UIADD3 UR4, UPT, UPT, UR16, 0x18000, URZ ;  /* 0x0001800010047890 */ /* 0x000fe4000fffe0ff */
[----:B------:R-:W-:Y:S02]  /*1c80*/  UIADD3 UR12, UPT, UPT, UR16, 0x30000, URZ ;  /* 0x00030000100c7890 */ /* 0x000fe4000fffe0ff */
[----:B------:R-:W-:Y:S02]  /*1c90*/  UIADD3.X UR25, UPT, UPT, URZ, UR13, URZ, UP1, !UPT ;  /* 0x0000000dff197290 */ /* 0x000fe40008ffe4ff */
[----:B------:R-:W-:Y:S01]  /*1ca0*/  UIADD3 UR16, UPT, UPT, UR16, 0x30800, URZ ;  /* 0x0003080010107890 */ /* 0x000fe2000fffe0ff */
[----:B------:R1:W-:Y:S01]  /*1cb0*/  UTMALDG.2D [UR8], [UR28], desc[UR20] ;  /* 0x000014081c0075b4 */ /* 0x0003e20008009000 */
[----:B------:R-:W-:Y:S01]  /*1cc0*/  UIADD3.X UR23, UPT, UPT, URZ, UR13, URZ, UP0, !UPT ;  /* 0x0000000dff177290 */ /* 0x000fe200087fe4ff */
[----:B------:R-:W-:Y:S01]  /*1cd0*/  UMOV UR5, UR9 ;  /* 0x0000000900057c82 */ /* 0x000fe20008000000 */
[----:B------:R-:W-:Y:S01]  /*1ce0*/  UMOV UR6, UR10 ;  /* 0x0000000a00067c82 */ /* 0x000fe20008000000 */
[----:B------:R-:W-:Y:S01]  /*1cf0*/  UMOV UR14, UR11 ;  /* 0x0000000b000e7c82 */ /* 0x000fe20008000000 */
[----:B------:R-:W-:Y:S01]  /*1d00*/  UMOV UR13, UR9 ;  /* 0x00000009000d7c82 */ /* 0x000fe20008000000 */
[----:B------:R-:W-:Y:S01]  /*1d10*/  UMOV UR18, UR7 ;  /* 0x0000000700127c82 */ /* 0x000fe20008000000 */
[----:B------:R1:W-:Y:S01]  /*1d20*/  UTMALDG.2D [UR4], [UR26], desc[UR20] ;  /* 0x000014041a0075b4 */ /* 0x0003e20008009000 */
[----:B------:R-:W-:Y:S01]  /*1d30*/  UMOV UR19, UR15 ;  /* 0x0000000f00137c82 */ /* 0x000fe20008000000 */
[----:B------:R-:W-:Y:S01]  /*1d40*/  UMOV UR17, UR9 ;  /* 0x0000000900117c82 */ /* 0x000fe20008000000 */
[----:B------:R1:W-:Y:S01]  /*1d50*/  UTMALDG.2D [UR12], [UR24], desc[UR20] ;  /* 0x0000140c180075b4 */ /* 0x0003e20008009000 */
[----:B------:R1:W-:Y:S01]  /*1d60*/  UTMALDG.2D [UR16], [UR22], desc[UR20] ;  /* 0x00001410160075b4 */ /* 0x0003e20008009000 */
[----:B------:R1:W-:Y:S01]  /*1d70*/  SYNCS.ARRIVE.TRANS64 RZ, [R2+URZ+0x31800], R5 ;  /* 0x0318000502ff79a7 */ /* 0x0003e200080000ff */
[----:B------:R-:W2:Y:S02]  /*1d80*/  SYNCS.PHASECHK.TRANS64.TRYWAIT P0, [R2+URZ+0x31828], R4 ;  /* 0x03182804020075a7 */ /* 0x000ea400080011ff */
[----:B-12---:R-:W-:Y:S05]  /*1d90*/  @!P0 BRA `(.L_x_26) ;  /* 0x0000001c00c08947 */ /* 0x006fea0003800000 */
.L_x_58:
[----:B------:R-:W-:Y:S01]  /*1da0*/  R2UR UR10, R9 ;  /* 0x00000000090a72ca */ /* 0x000fe200000e0000 */
[----:B------:R-:W-:Y:S01]  /*1db0*/  IMAD.MOV.U32 R8, RZ, RZ, 0xa000 ;  /* 0x0000a000ff087424 */ /* 0x000fe200078e00ff */
[----:B------:R-:W-:Y:S01]  /*1dc0*/  R2UR UR4, R2 ;  /* 0x00000000020472ca */ /* 0x000fe200000e0000 */
[----:B------:R-:W-:Y:S01]  /*1dd0*/  UMOV UR14, 0x0 ;  /* 0x00000000000e7882 */ /* 0x000fe20000000000 */
[----:B------:R-:W-:Y:S01]  /*1de0*/  R2UR UR16, R18 ;  /* 0x00000000121072ca */ /* 0x000fe200000e0000 */
[----:B------:R-:W-:Y:S01]  /*1df0*/  UMOV UR15, 0x10000000 ;  /* 0x10000000000f7882 */ /* 0x000fe20000000000 */
[----:B------:R-:W-:Y:S02]  /*1e00*/  R2UR UR17, R19 ;  /* 0x00000000131172ca */ /* 0x000fe400000e0000 */
[----:B------:R-:W-:Y:S02]  /*1e10*/  R2UR UR11, R7 ;  /* 0x00000000070b72ca */ /* 0x000fe400000e0000 */
[----:B------:R-:W-:-:S02]  /*1e20*/  R2UR UR12, R16 ;  /* 0x00000000100c72ca */ /* 0x000fc400000e0000 */
[----:B------:R-:W-:Y:S01]  /*1e30*/  R2UR UR13, R17 ;  /* 0x00000000110d72ca */ /* 0x000fe200000e0000 */
[----:B------:R-:W-:Y:S01]  /*1e40*/  UIADD3 UR10, UPT, UPT, UR10, -0x80, URZ ;  /* 0xffffff800a0a7890 */ /* 0x000fe2000fffe0ff */
[----:B------:R-:W-:Y:S01]  /*1e50*/  R2UR UR7, R6 ;  /* 0x00000000060772ca */ /* 0x000fe200000e0000 */
[----:B------:R-:W-:Y:S02]  /*1e60*/  UIADD3 UR8, UPT, UPT, UR4, 0xc000, URZ ;  /* 0x0000c00004087890 */ /* 0x000fe4000fffe0ff */
[----:B------:R-:W-:Y:S02]  /*1e70*/  UIADD3 UR9, UPT, UPT, UR4, 0x31808, URZ ;  /* 0x0003180804097890 */ /* 0x000fe4000fffe0ff */
[----:B------:R-:W-:Y:S01]  /*1e80*/  UIADD3 UR4, UPT, UPT, UR4, 0x1e000, URZ ;  /* 0x0001e00004047890 */ /* 0x000fe2000fffe0ff */
[----:B------:R-:W-:-:S04]  /*1e90*/  UMOV UR6, UR10 ;  /* 0x0000000a00067c82 */ /* 0x000fc80008000000 */
[----:B------:R-:W-:Y:S02]  /*1ea0*/  UMOV UR5, UR9 ;  /* 0x0000000900057c82 */ /* 0x000fe40008000000 */
[----:B------:R2:W-:Y:S02]  /*1eb0*/  UTMALDG.2D [UR8], [UR16], desc[UR14] ;  /* 0x00000e08100075b4 */ /* 0x0005e40008009000 */
[----:B------:R2:W-:Y:S01]  /*1ec0*/  UTMALDG.2D [UR4], [UR12], desc[UR14] ;  /* 0x00000e040c0075b4 */ /* 0x0005e20008009000 */
[----:B------:R2:W-:Y:S01]  /*1ed0*/  SYNCS.ARRIVE.TRANS64 RZ, [R2+URZ+0x31808], R8 ;  /* 0x0318080802ff79a7 */ /* 0x0005e200080000ff */
[----:B------:R-:W3:Y:S02]  /*1ee0*/  SYNCS.PHASECHK.TRANS64.TRYWAIT P0, [R2+URZ+0x31830], R4 ;  /* 0x03183004020075a7 */ /* 0x000ee400080011ff */
[----:B--23--:R-:W-:Y:S05]  /*1ef0*/  @!P0 BRA `(.L_x_27) ;  /* 0x0000001c00808947 */ /* 0x00cfea0003800000 */
.L_x_60:
[----:B------:R-:W-:Y:S01]  /*1f00*/  R2UR UR4, R2 ;  /* 0x00000000020472ca */ /* 0x000fe200000e0000 */
[----:B------:R-:W-:Y:S01]  /*1f10*/  UMOV UR14, 0x0 ;  /* 0x00000000000e7882 */ /* 0x000fe20000000000 */
[C---:B------:R-:W-:Y:S01]  /*1f20*/  R2UR UR10, R9.reuse ;  /* 0x00000000090a72ca */ /* 0x040fe200000e0000 */
[----:B------:R-:W-:Y:S01]  /*1f30*/  UMOV UR15, 0x10000000 ;  /* 0x10000000000f7882 */ /* 0x000fe20000000000 */
[----:B------:R-:W-:Y:S01]  /*1f40*/  R2UR UR16, R18 ;  /* 0x00000000121072ca */ /* 0x000fe200000e0000 */
[----:B-1----:R-:W-:Y:S01]  /*1f50*/  VIADD R5, R9, 0x80 ;  /* 0x0000008009057836 */ /* 0x002fe20000000000 */
[----:B------:R-:W-:Y:S02]  /*1f60*/  R2UR UR17, R19 ;  /* 0x00000000131172ca */ /* 0x000fe400000e0000 */
[----:B------:R-:W-:Y:S02]  /*1f70*/  R2UR UR11, R7 ;  /* 0x00000000070b72ca */ /* 0x000fe400000e0000 */
[----:B------:R-:W-:-:S02]  /*1f80*/  R2UR UR12, R16 ;  /* 0x00000000100c72ca */ /* 0x000fc400000e0000 */
[----:B------:R-:W-:Y:S01]  /*1f90*/  R2UR UR13, R17 ;  /* 0x00000000110d72ca */ /* 0x000fe200000e0000 */
[----:B------:R-:W-:Y:S01]  /*1fa0*/  UIADD3 UR8, UPT, UPT, UR4, 0x10000, URZ ;  /* 0x0001000004087890 */ /* 0x000fe2000fffe0ff */
[----:B------:R-:W-:Y:S01]  /*1fb0*/  R2UR UR7, R6 ;  /* 0x00000000060772ca */ /* 0x000fe200000e0000 */
[----:B------:R-:W-:Y:S02]  /*1fc0*/  UIADD3 UR9, UPT, UPT, UR4, 0x31810, URZ ;  /* 0x0003181004097890 */ /* 0x000fe4000fffe0ff */
[----:B------:R-:W-:Y:S01]  /*1fd0*/  UIADD3 UR4, UPT, UPT, UR4, 0x24000, URZ ;  /* 0x0002400004047890 */ /* 0x000fe2000fffe0ff */
[----:B------:R-:W-:-:S04]  /*1fe0*/  UMOV UR6, UR10 ;  /* 0x0000000a00067c82 */ /* 0x000fc80008000000 */
[----:B------:R-:W-:Y:S02]  /*1ff0*/  UMOV UR5, UR9 ;  /* 0x0000000900057c82 */ /* 0x000fe40008000000 */
[----:B------:R1:W-:Y:S03]  /*2000*/  UTMALDG.2D [UR8], [UR16], desc[UR14] ;  /* 0x00000e08100075b4 */ /* 0x0003e60008009000 */
[----:B------:R1:W-:Y:S01]  /*2010*/  UTMALDG.2D [UR4], [UR12], desc[UR14] ;  /* 0x00000e040c0075b4 */ /* 0x0003e20008009000 */
[----:B------:R1:W-:Y:S01]  /*2020*/  SYNCS.ARRIVE.TRANS64 RZ, [R2+URZ+0x31810], R8 ;  /* 0x0318100802ff79a7 */ /* 0x0003e200080000ff */
[----:B------:R-:W2:Y:S02]  /*2030*/  SYNCS.PHASECHK.TRANS64.TRYWAIT P0, [R2+URZ+0x31838], R4 ;  /* 0x03183804020075a7 */ /* 0x000ea400080011ff */
[----:B-12---:R-:W-:Y:S05]  /*2040*/  @!P0 BRA `(.L_x_28) ;  /* 0x0000001c00448947 */ /* 0x006fea0003800000 */
.L_x_62:
[----:B------:R-:W-:Y:S01]  /*2050*/  R2UR UR4, R2 ;  /* 0x00000000020472ca */ /* 0x000fe200000e0000 */
[----:B------:R-:W-:Y:S01]  /*2060*/  VIADD R9, R9, 0x200 ;  /* 0x0000020009097836 */ /* 0x000fe20000000000 */
[----:B------:R-:W-:Y:S01]  /*2070*/  R2UR UR10, R5 ;  /* 0x00000000050a72ca */ /* 0x000fe200000e0000 */
[----:B------:R-:W-:Y:S01]  /*2080*/  UMOV UR14, 0x0 ;  /* 0x00000000000e7882 */ /* 0x000fe20000000000 */
[----:B------:R-:W-:Y:S01]  /*2090*/  R2UR UR16, R18 ;  /* 0x00000000121072ca */ /* 0x000fe200000e0000 */
[----:B------:R-:W-:Y:S01]  /*20a0*/  UMOV UR15, 0x10000000 ;  /* 0x10000000000f7882 */ /* 0x000fe20000000000 */
[----:B------:R-:W-:Y:S01]  /*20b0*/  R2UR UR17, R19 ;  /* 0x00000000131172ca */ /* 0x000fe200000e0000 */
[----:B------:R-:W-:Y:S01]  /*20c0*/  VIADD R14, R14, 0x1 ;  /* 0x000000010e0e7836 */ /* 0x000fe20000000000 */
[----:B------:R-:W-:Y:S02]  /*20d0*/  R2UR UR11, R7 ;  /* 0x00000000070b72ca */ /* 0x000fe400000e0000 */
[----:B------:R-:W-:-:S02]  /*20e0*/  R2UR UR12, R16 ;  /* 0x00000000100c72ca */ /* 0x000fc400000e0000 */
[----:B------:R-:W-:Y:S01]  /*20f0*/  R2UR UR13, R17 ;  /* 0x00000000110d72ca */ /* 0x000fe200000e0000 */
[----:B------:R-:W-:Y:S01]  /*2100*/  UIADD3 UR8, UPT, UPT, UR4, 0x14000, URZ ;  /* 0x0001400004087890 */ /* 0x000fe2000fffe0ff */
[----:B------:R-:W-:Y:S01]  /*2110*/  R2UR UR7, R6 ;  /* 0x00000000060772ca */ /* 0x000fe200000e0000 */
[----:B------:R-:W-:Y:S01]  /*2120*/  UIADD3 UR9, UPT, UPT, UR4, 0x31818, URZ ;  /* 0x0003181804097890 */ /* 0x000fe2000fffe0ff */
[----:B------:R-:W-:Y:S01]  /*2130*/  ISETP.NE.AND P0, PT, R9, 0x1d00, PT ;  /* 0x00001d000900780c */ /* 0x000fe20003f05270 */
[----:B------:R-:W-:Y:S01]  /*2140*/  UIADD3 UR4, UPT, UPT, UR4, 0x2a000, URZ ;  /* 0x0002a00004047890 */ /* 0x000fe2000fffe0ff */
[----:B------:R-:W-:-:S04]  /*2150*/  UMOV UR6, UR10 ;  /* 0x0000000a00067c82 */ /* 0x000fc80008000000 */
[----:B------:R-:W-:Y:S02]  /*2160*/  UMOV UR5, UR9 ;  /* 0x0000000900057c82 */ /* 0x000fe40008000000 */
[----:B------:R2:W-:Y:S03]  /*2170*/  UTMALDG.2D [UR8], [UR16], desc[UR14] ;  /* 0x00000e08100075b4 */ /* 0x0005e60008009000 */
[----:B------:R2:W-:Y:S01]  /*2180*/  UTMALDG.2D [UR4], [UR12], desc[UR14] ;  /* 0x00000e040c0075b4 */ /* 0x0005e20008009000 */
[----:B------:R2:W-:Y:S01]  /*2190*/  SYNCS.ARRIVE.TRANS64 RZ, [R2+URZ+0x31818], R8 ;  /* 0x0318180802ff79a7 */ /* 0x0005e200080000ff */
[----:B------:R-:W-:Y:S05]  /*21a0*/  @P0 BRA `(.L_x_29) ;  /* 0xfffffff800400947 */ /* 0x000fea000383ffff */
[----:B------:R-:W-:-:S13]  /*21b0*/  ISETP.NE.AND P0, PT, R11, R0, PT ;  /* 0x000000000b00720c */ /* 0x000fda0003f05270 */
[----:B--2---:R-:W-:Y:S05]  /*21c0*/  @!P0 EXIT ;  /* 0x000000000000894d */ /* 0x004fea0003800000 */
[----:B------:R-:W-:-:S05]  /*21d0*/  IADD3 R11, PT, PT, R11, 0x1, RZ ;  /* 0x000000010b0b7810 */ /* 0x000fca0007ffe0ff */
[----:B-1----:R-:W-:Y:S01]  /*21e0*/  IMAD R2, R11, 0x97, R3 ;  /* 0x000000970b027824 */ /* 0x002fe200078e0203 */
[----:B------:R-:W-:Y:S06]  /*21f0*/  BRA `(.L_x_30) ;  /* 0xfffffff400cc7947 */ /* 0x000fec000383ffff */
.L_x_13:
[----:B------:R-:W-:-:S04]  /*2200*/  LOP3.LUT R0, R3, 0xfffffffc, RZ, 0xc0, !PT ;  /* 0xfffffffc03007812 */ /* 0x000fc800078ec0ff */
[----:B------:R-:W-:-:S13]  /*2210*/  ISETP.NE.AND P0, PT, R0, 0x4, PT ;  /* 0x000000040000780c */ /* 0x000fda0003f05270 */
[----:B-1----:R-:W-:Y:S05]  /*2220*/  @P0 EXIT ;  /* 0x000000000000094d */ /* 0x002fea0003800000 */
[----:B------:R-:W1:Y:S01]  /*2230*/  S2R R0, SR_CgaCtaId ;  /* 0x0000000000007919 */ /* 0x000e620000008800 */
[----:B------:R-:W-:-:S04]  /*2240*/  MOV R2, 0x400 ;  /* 0x0000040000027802 */ /* 0x000fc80000000f00 */
[----:B-1----:R-:W-:-:S05]  /*2250*/  LEA R0, R0, R2, 0x18 ;  /* 0x0000000200007211 */ /* 0x002fca00078ec0ff */
[----:B------:R-:W1:Y:S02]  /*2260*/  LDS R2, [R0+0x31880] ;  /* 0x0318800000027984 */ /* 0x000e640000000800 */
[----:B-1----:R-:W-:-:S13]  /*2270*/  ISETP.NE.AND P0, PT, R2, RZ, PT ;  /* 0x000000ff0200720c */ /* 0x002fda0003f05270 */
[----:B------:R-:W-:Y:S05]  /*2280*/  @!P0 BRA `(.L_x_31) ;  /* 0x0000000000048947 */ /* 0x000fea0003800000 */
[----:B------:R-:W-:Y:S05]  /*2290*/  BPT.TRAP 0x1 ;  /* 0x000000040000795c */ /* 0x000fea0000300000 */
.L_x_31:
[----:B------:R-:W1:Y:S01]  /*22a0*/  S2UR UR4, SR_CTAID.X ;  /* 0x00000000000479c3 */ /* 0x000e620000002500 */
[----:B------:R-:W-:Y:S02]  /*22b0*/  IADD3 R3, PT, PT, R3, -0x4, RZ ;  /* 0xfffffffc03037810 */ /* 0x000fe40007ffe0ff */
[----:B-1----:R-:W-:-:S13]  /*22c0*/  ISETP.LE.U32.AND P0, PT, R22, UR4, PT ;  /* 0x0000000416007c0c */ /* 0x002fda000bf03070 */
[----:B------:R-:W-:Y:S05]  /*22d0*/  @P0 BRA `(.L_x_32) ;  /* 0x0000001400600947 */ /* 0x000fea0003800000 */
[----:B------:R-:W-:Y:S02]  /*22e0*/  IMAD.U32 R33, RZ, RZ, UR4 ;  /* 0x00000004ff217e24 */ /* 0x000fe4000f8e00ff */
[----:B------:R-:W-:Y:S02]  /*22f0*/  IMAD.SHL.U32 R31, R21, 0x10, RZ ;  /* 0x00000010151f7824 */ /* 0x000fe400078e00ff */
[----:B------:R-:W-:Y:S01]  /*2300*/  IMAD R32, R3, 0x20, R21 ;  /* 0x0000002003207824 */ /* 0x000fe200078e0215 */
[----:B------:R-:W-:Y:S01]  /*2310*/  LOP3.LUT R2, RZ, R33, RZ, 0x33, !PT ;  /* 0x00000021ff027212 */ /* 0x000fe200078e33ff */
[----:B------:R-:W-:Y:S01]  /*2320*/  IMAD.MOV.U32 R21, RZ, RZ, RZ ;  /* 0x000000ffff157224 */ /* 0x000fe200078e00ff */
[----:B------:R-:W-:Y:S01]  /*2330*/  LOP3.LUT R31, R31, 0x70, RZ, 0xc0, !PT ;  /* 0x000000701f1f7812 */ /* 0x000fe200078ec0ff */
[----:B------:R-:W-:Y:S01]  /*2340*/  IMAD.MOV.U32 R20, RZ, RZ, -0x1 ;  /* 0xffffffffff147424 */ /* 0x000fe200078e00ff */
[----:B------:R-:W-:Y:S01]  /*2350*/  PRMT R23, R33, 0x7610, R23 ;  /* 0x0000761021177816 */ /* 0x000fe20000000017 */
[----:B------:R-:W-:Y:S01]  /*2360*/  IMAD.IADD R22, R22, 0x1, R2 ;  /* 0x0000000116167824 */ /* 0x000fe200078e0202 */
[C---:B------:R-:W-:Y:S01]  /*2370*/  LOP3.LUT R30, R31.reuse, 0x10, RZ, 0x3c, !PT ;  /* 0x000000101f1e7812 */ /* 0x040fe200078e3cff */
[----:B------:R-:W-:Y:S01]  /*2380*/  IMAD.SHL.U32 R32, R32, 0x80, RZ ;  /* 0x0000008020207824 */ /* 0x000fe200078e00ff */
[C---:B------:R-:W-:Y:S01]  /*2390*/  LOP3.LUT R29, R31.reuse, 0x20, RZ, 0x3c, !PT ;  /* 0x000000201f1d7812 */ /* 0x040fe200078e3cff */
[----:B------:R-:W-:Y:S01]  /*23a0*/  IMAD.HI.U32 R22, R22, 0x36406c81, RZ ;  /* 0x36406c8116167827 */ /* 0x000fe200078e00ff */
[----:B------:R-:W-:-:S02]  /*23b0*/  LOP3.LUT R28, R31, 0x30, RZ, 0x3c, !PT ;  /* 0x000000301f1c7812 */ /* 0x000fc400078e3cff */
[C---:B------:R-:W-:Y:S02]  /*23c0*/  LOP3.LUT R27, R31.reuse, 0x40, RZ, 0x3c, !PT ;  /* 0x000000401f1b7812 */ /* 0x040fe400078e3cff */
[----:B------:R-:W-:Y:S02]  /*23d0*/  SHF.R.U32.HI R22, RZ, 0x5, R22 ;  /* 0x00000005ff167819 */ /* 0x000fe40000011616 */
[C---:B------:R-:W-:Y:S02]  /*23e0*/  LOP3.LUT R26, R31.reuse, 0x50, RZ, 0x3c, !PT ;  /* 0x000000501f1a7812 */ /* 0x040fe400078e3cff */
[C---:B------:R-:W-:Y:S01]  /*23f0*/  LOP3.LUT R25, R31.reuse, 0x60, RZ, 0x3c, !PT ;  /* 0x000000601f197812 */ /* 0x040fe200078e3cff */
[----:B------:R-:W-:Y:S01]  /*2400*/  IMAD.MOV R22, RZ, RZ, -R22 ;  /* 0x000000ffff167224 */ /* 0x000fe200078e0a16 */
[----:B------:R-:W-:-:S07]  /*2410*/  LOP3.LUT R24, R31, 0x70, RZ, 0x3c, !PT ;  /* 0x000000701f187812 */ /* 0x000fce00078e3cff */
.L_x_43:
[----:B------:R-:W-:Y:S01]  /*2420*/  IMAD.HI.U32 R40, R33, -0x45d1745d, RZ ;  /* 0xba2e8ba321287827 */ /* 0x000fe200078e00ff */
[----:B------:R-:W-:Y:S05]  /*2430*/  YIELD ;  /* 0x0000000000007946 */ /* 0x000fea0003800000 */
[----:B------:R-:W-:Y:S01]  /*2440*/  SHF.R.U32.HI R40, RZ, 0x8, R40 ;  /* 0x00000008ff287819 */ /* 0x000fe20000011628 */
[----:B------:R-:W-:Y:S01]  /*2450*/  VIADD R22, R22, 0x1 ;  /* 0x0000000116167836 */ /* 0x000fe20000000000 */
[----:B------:R-:W-:Y:S01]  /*2460*/  ISETP.NE.AND P2, PT, R3, RZ, PT ;  /* 0x000000ff0300720c */ /* 0x000fe20003f45270 */
[----:B------:R-:W-:Y:S01]  /*2470*/  VIADD R20, R20, 0x1 ;  /* 0x0000000114147836 */ /* 0x000fe20000000000 */
[C---:B-1----:R-:W-:Y:S01]  /*2480*/  PRMT R2, R40.reuse, 0x9910, RZ ;  /* 0x0000991028027816 */ /* 0x042fe200000000ff */
[----:B------:R-:W-:Y:S01]  /*2490*/  IMAD R44, R40, -0x10, R34 ;  /* 0xfffffff0282c7824 */ /* 0x000fe200078e0222 */
[----:B------:R-:W-:-:S03]  /*24a0*/  ISETP.NE.AND P0, PT, R22, 0x1, PT ;  /* 0x000000011600780c */ /* 0x000fc60003f05270 */
[----:B------:R-:W-:Y:S01]  /*24b0*/  IMAD R2, R2, 0x160, RZ ;  /* 0x0000016002027824 */ /* 0x000fe200078e02ff */
[----:B------:R-:W-:-:S03]  /*24c0*/  VIMNMX.U32 R44, PT, PT, R44, 0x10, PT ;  /* 0x000000102c2c7848 */ /* 0x000fc60003fe0000 */
[----:B------:R-:W-:Y:S01]  /*24d0*/  IMAD.MOV R43, RZ, RZ, -R2 ;  /* 0x000000ffff2b7224 */ /* 0x000fe200078e0a02 */
[----:B------:R-:W-:Y:S01]  /*24e0*/  MOV R2, 0x2540 ;  /* 0x0000254000027802 */ /* 0x000fe20000000f00 */
[----:B------:R-:W-:-:S03]  /*24f0*/  IMAD.MOV.U32 R7, RZ, RZ, R44 ;  /* 0x000000ffff077224 */ /* 0x000fc600078e002c */
[----:B------:R-:W-:-:S05]  /*2500*/  PRMT R43, R43, 0x7710, RZ ;  /* 0x000077102b2b7816 */ /* 0x000fca00000000ff */
[----:B------:R-:W-:-:S05]  /*2510*/  IMAD.IADD R43, R43, 0x1, R23 ;  /* 0x000000012b2b7824 */ /* 0x000fca00078e0217 */
[----:B------:R-:W-:Y:S02]  /*2520*/  LOP3.LUT R5, R43, 0xffff, RZ, 0xc0, !PT ;  /* 0x0000ffff2b057812 */ /* 0x000fe400078ec0ff */
[----:B------:R-:W-:Y:S05]  /*2530*/  CALL.REL.NOINC `($__internal_3_$__cuda_sm20_div_u16) ;  /* 0x0000001800607944 */ /* 0x000fea0003c00000 */
[C---:B------:R-:W-:Y:S01]  /*2540*/  IMAD.SHL.U32 R2, R20.reuse, 0x8, RZ ;  /* 0x0000000814027824 */ /* 0x040fe200078e00ff */
[----:B------:R-:W-:Y:S02]  /*2550*/  SHF.R.U32.HI R4, RZ, 0x1, R20 ;  /* 0x00000001ff047819 */ /* 0x000fe40000011614 */
[----:B------:R-:W-:Y:S02]  /*2560*/  LOP3.LUT R35, R20, 0x1, RZ, 0xc0, !PT ;  /* 0x0000000114237812 */ /* 0x000fe400078ec0ff */
[----:B------:R-:W-:Y:S02]  /*2570*/  LOP3.LUT R2, R2, 0x8, RZ, 0xc0, !PT ;  /* 0x0000000802027812 */ /* 0x000fe400078ec0ff */
[----:B------:R-:W-:Y:S01]  /*2580*/  LOP3.LUT R4, R4, 0x1, RZ, 0xc0, !PT ;  /* 0x0000000104047812 */ /* 0x000fe200078ec0ff */
[----:B------:R-:W-:Y:S02]  /*2590*/  IMAD R35, R35, 0xc0, RZ ;  /* 0x000000c023237824 */ /* 0x000fe400078e02ff */
[----:B------:R-:W-:-:S02]  /*25a0*/  IMAD.IADD R2, R0, 0x1, R2 ;  /* 0x0000000100027824 */ /* 0x000fc400078e0202 */
[----:B------:R-:W-:-:S04]  /*25b0*/  IMAD.U32 R4, R4, -0x80000000, RZ ;  /* 0x8000000004047824 */ /* 0x000fc800078e00ff */
[----:B------:R-:W1:Y:S02]  /*25c0*/  SYNCS.PHASECHK.TRANS64.TRYWAIT P1, [R2+URZ+0x31860], R4 ;  /* 0x03186004020075a7 */ /* 0x000e6400080211ff */
[----:B-1----:R-:W-:Y:S05]  /*25d0*/  @!P1 BRA `(.L_x_33) ;  /* 0x0000001400fc9947 */ /* 0x002fea0003800000 */
.L_x_64:
[----:B------:R-:W-:Y:S01]  /*25e0*/  NOP ;  /* 0x0000000000007918 */ /* 0x000fe20000000000 */
[----:B------:R-:W-:Y:S05]  /*25f0*/  @P2 BRA `(.L_x_34) ;  /* 0x0000000000042947 */ /* 0x000fea0003800000 */
[----:B------:R-:W-:-:S04]  /*2600*/  DEPBAR.LE SB0, 0x1 ;  /* 0x000080400000791a */ /* 0x000fc80000000000 */
.L_x_34:
[----:B------:R-:W-:Y:S05]  /*2610*/  WARPSYNC.ALL ;  /* 0x0000000000007948 */ /* 0x000fea0003800000 */
[----:B------:R-:W-:Y:S01]  /*2620*/  NOP ;  /* 0x0000000000007918 */ /* 0x000fe20000000000 */
[----:B------:R-:W-:Y:S01]  /*2630*/  BAR.SYNC.DEFER_BLOCKING 0x8, 0x80 ;  /* 0x0202000000007b1d */ /* 0x000fe20000010000 */
[----:B------:R-:W-:Y:S01]  /*2640*/  R2UR UR5, R35 ;  /* 0x00000000230572ca */ /* 0x000fe200000e0000 */
[----:B------:R-:W-:Y:S01]  /*2650*/  IMAD R42, R21, 0x4000, R32 ;  /* 0x00004000152a7824 */ /* 0x000fe200078e0220 */
[----:B------:R-:W-:Y:S02]  /*2660*/  R2UR UR4, R35 ;  /* 0x00000000230472ca */ /* 0x000fe400000e0000 */
[----:B------:R-:W-:-:S02]  /*2670*/  PRMT R44, R44, 0x9910, RZ ;  /* 0x000099102c2c7816 */ /* 0x000fc400000000ff */
[----:B------:R-:W-:-:S07]  /*2680*/  ISETP.NE.AND P1, PT, R3, RZ, PT ;  /* 0x000000ff0300720c */ /* 0x000fce0003f25270 */
[----:B------:R-:W2:Y:S01]  /*2690*/  LDTM.x8 R12, tmem[UR5] ;  /* 0x00000005000c79ee */ /* 0x000ea200081c0000 */
[C---:B------:R-:W-:Y:S01]  /*26a0*/  R2UR UR5, R35.reuse ;  /* 0x00000000230572ca */ /* 0x040fe200000e0000 */
[----:B------:R-:W-:Y:S01]  /*26b0*/  NOP ;  /* 0x0000000000007918 */ /* 0x000fe20000000000 */
[----:B-12---:R-:W1:Y:S01]  /*26c0*/  LDTM.x8 R4, tmem[UR4+0x8] ;  /* 0x00000804000479ee */ /* 0x006e6200081c0000 */
[----:B------:R-:W-:Y:S02]  /*26d0*/  R2UR UR4, R35 ;  /* 0x00000000230472ca */ /* 0x000fe400000e0000 */
[----:B------:R-:W-:Y:S02]  /*26e0*/  F2FP.BF16.F32.PACK_AB R12, R13, R12 ;  /* 0x0000000c0d0c723e */ /* 0x000fe400000010ff */
[----:B------:R-:W-:Y:S02]  /*26f0*/  F2FP.BF16.F32.PACK_AB R13, R15, R14 ;  /* 0x0000000e0f0d723e */ /* 0x000fe400000010ff */
[----:B------:R-:W-:-:S02]  /*2700*/  F2FP.BF16.F32.PACK_AB R14, R17, R16 ;  /* 0x00000010110e723e */ /* 0x000fc400000010ff */
[----:B------:R-:W-:Y:S02]  /*2710*/  F2FP.BF16.F32.PACK_AB R15, R19, R18 ;  /* 0x00000012130f723e */ /* 0x000fe400000010ff */
[----:B------:R-:W-:Y:S02]  /*2720*/  IADD3 R16, PT, PT, R0, R42, R31 ;  /* 0x0000002a00107210 */ /* 0x000fe40007ffe01f */
[----:B-1----:R-:W-:Y:S02]  /*2730*/  F2FP.BF16.F32.PACK_AB R4, R5, R4 ;  /* 0x000000040504723e */ /* 0x002fe400000010ff */
[----:B------:R-:W-:Y:S01]  /*2740*/  F2FP.BF16.F32.PACK_AB R5, R7, R6 ;  /* 0x000000060705723e */ /* 0x000fe200000010ff */
[----:B------:R1:W-:Y:S01]  /*2750*/  STS.128 [R16], R12 ;  /* 0x0000000c10007388 */ /* 0x0003e20000000c00 */
[----:B------:R-:W-:Y:S01]  /*2760*/  F2FP.BF16.F32.PACK_AB R6, R9, R8 ;  /* 0x000000080906723e */ /* 0x000fe200000010ff */
[----:B------:R-:W-:Y:S01]  /*2770*/  NOP ;  /* 0x0000000000007918 */ /* 0x000fe20000000000 */
[----:B------:R-:W-:-:S02]  /*2780*/  F2FP.BF16.F32.PACK_AB R7, R11, R10 ;  /* 0x0000000a0b07723e */ /* 0x000fc400000010ff */
[----:B------:R-:W-:-:S05]  /*2790*/  IADD3 R8, PT, PT, R0, R42, R30 ;  /* 0x0000002a00087210 */ /* 0x000fca0007ffe01e */
[----:B------:R2:W-:Y:S01]  /*27a0*/  STS.128 [R8], R4 ;  /* 0x0000000408007388 */ /* 0x0005e20000000c00 */
[----:B-1----:R-:W2:Y:S01]  /*27b0*/  LDTM.x8 R12, tmem[UR5+0x10] ;  /* 0x00001005000c79ee */ /* 0x002ea200081c0000 */
[----:B------:R-:W-:Y:S01]  /*27c0*/  NOP ;  /* 0x0000000000007918 */ /* 0x000fe20000000000 */
[C---:B------:R-:W-:Y:S01]  /*27d0*/  R2UR UR5, R35.reuse ;  /* 0x00000000230572ca */ /* 0x040fe200000e0000 */
[----:B--2---:R-:W1:Y:S01]  /*27e0*/  LDTM.x8 R4, tmem[UR4+0x18] ;  /* 0x00001804000479ee */ /* 0x004e6200081c0000 */
        /* <DEDUP_REMOVED lines=23> */
[----:B-1----:R-:W-:Y:S02]  /*2960*/  F2FP.BF16.F32.PACK_AB R36, R5, R4 ;  /* 0x000000040524723e */ /* 0x002fe400000010ff */
[C---:B------:R-:W-:Y:S02]  /*2970*/  IADD3 R4, PT, PT, R0.reuse, R42, R27 ;  /* 0x0000002a00047210 */ /* 0x040fe40007ffe01b */
[----:B------:R-:W-:Y:S02]  /*2980*/  F2FP.BF16.F32.PACK_AB R37, R7, R6 ;  /* 0x000000060725723e */ /* 0x000fe400000010ff */
[----:B------:R-:W-:Y:S01]  /*2990*/  F2FP.BF16.F32.PACK_AB R38, R9, R8 ;  /* 0x000000080926723e */ /* 0x000fe200000010ff */
[----:B------:R1:W-:Y:S01]  /*29a0*/  STS.128 [R4], R12 ;  /* 0x0000000c04007388 */ /* 0x0003e20000000c00 */
[----:B------:R-:W-:Y:S01]  /*29b0*/  F2FP.BF16.F32.PACK_AB R39, R11, R10 ;  /* 0x0000000a0b27723e */ /* 0x000fe200000010ff */
[----:B------:R-:W-:Y:S01]  /*29c0*/  NOP ;  /* 0x0000000000007918 */ /* 0x000fe20000000000 */
[----:B------:R-:W-:-:S05]  /*29d0*/  IADD3 R5, PT, PT, R0, R42, R26 ;  /* 0x0000002a00057210 */ /* 0x000fca0007ffe01a */
[----:B------:R2:W-:Y:S01]  /*29e0*/  STS.128 [R5], R36 ;  /* 0x0000002405007388 */ /* 0x0005e20000000c00 */
[----:B-1----:R-:W2:Y:S01]  /*29f0*/  LDTM.x8 R12, tmem[UR5+0x30] ;  /* 0x00003005000c79ee */ /* 0x002ea200081c0000 */
[----:B------:R-:W-:Y:S01]  /*2a00*/  NOP ;  /* 0x0000000000007918 */ /* 0x000fe20000000000 */
[----:B--2---:R-:W1:Y:S01]  /*2a10*/  LDTM.x8 R4, tmem[UR4+0x38] ;  /* 0x00003804000479ee */ /* 0x004e6200081c0000 */
[----:B------:R-:W-:Y:S01]  /*2a20*/  PRMT R36, R41, 0x9910, RZ ;  /* 0x0000991029247816 */ /* 0x000fe200000000ff */
[----:B------:R-:W-:-:S04]  /*2a30*/  IMAD.MOV.U32 R37, RZ, RZ, R44 ;  /* 0x000000ffff257224 */ /* 0x000fc800078e002c */
[----:B------:R-:W-:Y:S01]  /*2a40*/  IMAD R36, R36, R37, RZ ;  /* 0x0000002524247224 */ /* 0x000fe200078e02ff */
[----:B------:R-:W-:-:S03]  /*2a50*/  LOP3.LUT R37, R41, 0xffff, RZ, 0xc0, !PT ;  /* 0x0000ffff29257812 */ /* 0x000fc600078ec0ff */
[----:B------:R-:W-:Y:S02]  /*2a60*/  IMAD.MOV R36, RZ, RZ, -R36 ;  /* 0x000000ffff247224 */ /* 0x000fe400078e0a24 */
[----:B------:R-:W-:-:S03]  /*2a70*/  IMAD R37, R37, 0xc0, RZ ;  /* 0x000000c025257824 */ /* 0x000fc600078e02ff */
[----:B------:R-:W-:Y:S02]  /*2a80*/  PRMT R36, R36, 0x7710, RZ ;  /* 0x0000771024247816 */ /* 0x000fe400000000ff */
[----:B------:R-:W-:Y:S02]  /*2a90*/  F2FP.BF16.F32.PACK_AB R12, R13, R12 ;  /* 0x0000000c0d0c723e */ /* 0x000fe400000010ff */
[----:B------:R-:W-:Y:S01]  /*2aa0*/  F2FP.BF16.F32.PACK_AB R13, R15, R14 ;  /* 0x0000000e0f0d723e */ /* 0x000fe200000010ff */
[----:B------:R-:W-:Y:S01]  /*2ab0*/  IMAD.IADD R43, R43, 0x1, R36 ;  /* 0x000000012b2b7824 */ /* 0x000fe200078e0224 */
[----:B------:R-:W-:Y:S02]  /*2ac0*/  F2FP.BF16.F32.PACK_AB R14, R17, R16 ;  /* 0x00000010110e723e */ /* 0x000fe400000010ff */
[----:B------:R-:W-:Y:S02]  /*2ad0*/  F2FP.BF16.F32.PACK_AB R15, R19, R18 ;  /* 0x00000012130f723e */ /* 0x000fe400000010ff */
[----:B-1----:R-:W-:-:S02]  /*2ae0*/  F2FP.BF16.F32.PACK_AB R4, R5, R4 ;  /* 0x000000040504723e */ /* 0x002fc400000010ff */
[----:B------:R-:W-:Y:S02]  /*2af0*/  F2FP.BF16.F32.PACK_AB R5, R7, R6 ;  /* 0x000000060705723e */ /* 0x000fe400000010ff */
[----:B------:R-:W-:Y:S02]  /*2b00*/  F2FP.BF16.F32.PACK_AB R6, R9, R8 ;  /* 0x000000080906723e */ /* 0x000fe400000010ff */
[C---:B------:R-:W-:Y:S02]  /*2b10*/  IADD3 R8, PT, PT, R0.reuse, R42, R25 ;  /* 0x0000002a00087210 */ /* 0x040fe40007ffe019 */
[----:B------:R-:W-:Y:S02]  /*2b20*/  F2FP.BF16.F32.PACK_AB R7, R11, R10 ;  /* 0x0000000a0b07723e */ /* 0x000fe400000010ff */
[----:B------:R-:W-:Y:S01]  /*2b30*/  IADD3 R42, PT, PT, R0, R42, R24 ;  /* 0x0000002a002a7210 */ /* 0x000fe20007ffe018 */
[----:B------:R1:W-:Y:S01]  /*2b40*/  STS.128 [R8], R12 ;  /* 0x0000000c08007388 */ /* 0x0003e20000000c00 */
[----:B------:R-:W-:Y:S01]  /*2b50*/  NOP ;  /* 0x0000000000007918 */ /* 0x000fe20000000000 */
[----:B------:R-:W-:-:S02]  /*2b60*/  LOP3.LUT R43, R43, 0xffff, RZ, 0xc0, !PT ;  /* 0x0000ffff2b2b7812 */ /* 0x000fc400078ec0ff */
[----:B------:R1:W-:Y:S03]  /*2b70*/  STS.128 [R42], R4 ;  /* 0x000000042a007388 */ /* 0x0003e60000000c00 */
[----:B------:R-:W-:Y:S01]  /*2b80*/  IMAD R38, R40, 0x10, R43 ;  /* 0x0000001028267824 */ /* 0x000fe200078e022b */
[----:B------:R2:W-:Y:S06]  /*2b90*/  MEMBAR.ALL.CTA ;  /* 0x0000000000007992 */ /* 0x0005ec0000008000 */
[----:B--2---:R-:W2:Y:S01]  /*2ba0*/  FENCE.VIEW.ASYNC.S ;  /* 0x00000000000073c6 */ /* 0x004ea20000000000 */
[----:B------:R-:W-:Y:S01]  /*2bb0*/  IMAD.SHL.U32 R38, R38, 0x80, RZ ;  /* 0x0000008026267824 */ /* 0x000fe200078e00ff */
[----:B--2---:R-:W-:Y:S06]  /*2bc0*/  BAR.SYNC.DEFER_BLOCKING 0x8, 0x80 ;  /* 0x0202000000007b1d */ /* 0x004fec0000010000 */
[----:B------:R-:W-:Y:S05]  /*2bd0*/  @P1 BRA `(.L_x_35) ;  /* 0x0000000000381947 */ /* 0x000fea0003800000 */
[----:B------:R-:W-:Y:S01]  /*2be0*/  ELECT P2, URZ, PT ;  /* 0x0000000000ff782f */ /* 0x000fe20003840000 */
[----:B------:R-:W-:-:S12]  /*2bf0*/  BSSY.RECONVERGENT B0, `(.L_x_35) ;  /* 0x000000c000007945 */ /* 0x000fd80003800200 */
[----:B------:R-:W-:Y:S05]  /*2c00*/  @!P2 BRA `(.L_x_36) ;  /* 0x000000000028a947 */ /* 0x000fea0003800000 */
[----:B------:R-:W2:Y:S01]  /*2c10*/  LDCU.64 UR8, c[0x0][0x348] ;  /* 0x00006900ff0877ac */ /* 0x000ea20008000a00 */
[----:B------:R-:W-:Y:S02]  /*2c20*/  R2UR UR7, R21 ;  /* 0x00000000150772ca */ /* 0x000fe400000e0000 */
[----:B------:R-:W-:Y:S02]  /*2c30*/  R2UR UR4, R0 ;  /* 0x00000000000472ca */ /* 0x000fe400000e0000 */
[----:B------:R-:W-:Y:S02]  /*2c40*/  R2UR UR5, R37 ;  /* 0x00000000250572ca */ /* 0x000fe400000e0000 */
[----:B------:R-:W-:-:S09]  /*2c50*/  R2UR UR6, R38 ;  /* 0x00000000260672ca */ /* 0x000fd200000e0000 */
[----:B------:R-:W-:Y:S02]  /*2c60*/  ULEA UR4, UR7, UR4, 0xe ;  /* 0x0000000407047291 */ /* 0x000fe4000f8e70ff */
[----:B--2---:R-:W-:-:S04]  /*2c70*/  UIADD3 UR8, UP0, UPT, UR8, 0x240, URZ ;  /* 0x0000024008087890 */ /* 0x004fc8000ff1e0ff */
[----:B------:R-:W-:-:S09]  /*2c80*/  UIADD3.X UR9, UPT, UPT, URZ, UR9, URZ, UP0, !UPT ;  /* 0x00000009ff097290 */ /* 0x000fd200087fe4ff */
[----:B------:R2:W-:Y:S02]  /*2c90*/  UTMASTG.2D [UR4], [UR8] ;  /* 0x00000004080073b5 */ /* 0x0005e40008008000 */
[----:B--2---:R0:W-:Y:S02]  /*2ca0*/  UTMACMDFLUSH ;  /* 0x00000000000079b7 */ /* 0x0041e40000000000 */
.L_x_36:
[----:B------:R-:W-:Y:S05]  /*2cb0*/  BSYNC.RECONVERGENT B0 ;  /* 0x0000000000007941 */ /* 0x000fea0003800200 */
.L_x_35:
[----:B------:R-:W-:Y:S05]  /*2cc0*/  @P1 BRA `(.L_x_37) ;  /* 0x0000000000041947 */ /* 0x000fea0003800000 */
[----:B------:R-:W-:-:S04]  /*2cd0*/  DEPBAR.LE SB0, 0x1 ;  /* 0x000080400000791a */ /* 0x000fc80000000000 */
.L_x_37:
[----:B------:R-:W-:Y:S01]  /*2ce0*/  BAR.SYNC.DEFER_BLOCKING 0x8, 0x80 ;  /* 0x0202000000007b1d */ /* 0x000fe20000010000 */
[C---:B------:R-:W-:Y:S02]  /*2cf0*/  R2UR UR5, R35.reuse ;  /* 0x00000000230572ca */ /* 0x040fe400000e0000 */
[----:B------:R-:W-:Y:S02]  /*2d00*/  R2UR UR4, R35 ;  /* 0x00000000230472ca */ /* 0x000fe400000e0000 */
[----:B------:R-:W-:-:S04]  /*2d10*/  LOP3.LUT R36, R21, 0x1, RZ, 0xc0, !PT ;  /* 0x0000000115247812 */ /* 0x000fc800078ec0ff */
[----:B------:R-:W-:-:S05]  /*2d20*/  LOP3.LUT R21, R36, 0x1, RZ, 0x3c, !PT ;  /* 0x0000000124157812 */ /* 0x000fca00078e3cff */
[----:B-1----:R-:W1:Y:S01]  /*2d30*/  LDTM.x8 R12, tmem[UR5+0x40] ;  /* 0x00004005000c79ee */ /* 0x002e6200081c0000 */
[----:B------:R-:W-:Y:S01]  /*2d40*/  IMAD R39, R21, 0x4000, R32 ;  /* 0x0000400015277824 */ /* 0x000fe200078e0220 */
[----:B------:R-:W-:Y:S01]  /*2d50*/  NOP ;  /* 0x0000000000007918 */ /* 0x000fe20000000000 */
[----:B-1----:R-:W1:Y:S01]  /*2d60*/  LDTM.x8 R4, tmem[UR4+0x48] ;  /* 0x00004804000479ee */ /* 0x002e6200081c0000 */
[----:B------:R-:W-:Y:S02]  /*2d70*/  F2FP.BF16.F32.PACK_AB R12, R13, R12 ;  /* 0x0000000c0d0c723e */ /* 0x000fe400000010ff */
[----:B------:R-:W-:Y:S02]  /*2d80*/  F2FP.BF16.F32.PACK_AB R13, R15, R14 ;  /* 0x0000000e0f0d723e */ /* 0x000fe400000010ff */
[----:B------:R-:W-:Y:S02]  /*2d90*/  F2FP.BF16.F32.PACK_AB R14, R17, R16 ;  /* 0x00000010110e723e */ /* 0x000fe400000010ff */
[----:B------:R-:W-:-:S02]  /*2da0*/  F2FP.BF16.F32.PACK_AB R15, R19, R18 ;  /* 0x00000012130f723e */ /* 0x000fc400000010ff */
[CC--:B------:R-:W-:Y:S02]  /*2db0*/  IADD3 R16, PT, PT, R0.reuse, R39.reuse, R31 ;  /* 0x0000002700107210 */ /* 0x0c0fe40007ffe01f */
[----:B-1----:R-:W-:Y:S02]  /*2dc0*/  F2FP.BF16.F32.PACK_AB R4, R5, R4 ;  /* 0x000000040504723e */ /* 0x002fe400000010ff */
[----:B------:R-:W-:Y:S01]  /*2dd0*/  F2FP.BF16.F32.PACK_AB R5, R7, R6 ;  /* 0x000000060705723e */ /* 0x000fe200000010ff */
[----:B------:R1:W-:Y:S01]  /*2de0*/  STS.128 [R16], R12 ;  /* 0x0000000c10007388 */ /* 0x0003e20000000c00 */
[----:B------:R-:W-:Y:S01]  /*2df0*/  F2FP.BF16.F32.PACK_AB R6, R9, R8 ;  /* 0x000000080906723e */ /* 0x000fe200000010ff */
[----:B------:R-:W-:Y:S01]  /*2e00*/  NOP ;  /* 0x0000000000007918 */ /* 0x000fe20000000000 */
[----:B------:R-:W-:Y:S02]  /*2e10*/  F2FP.BF16.F32.PACK_AB R7, R11, R10 ;  /* 0x0000000a0b07723e */ /* 0x000fe400000010ff */
[----:B------:R-:W-:-:S05]  /*2e20*/  IADD3 R8, PT, PT, R0, R39, R30 ;  /* 0x0000002700087210 */ /* 0x000fca0007ffe01e */
[----:B------:R2:W-:Y:S01]  /*2e30*/  STS.128 [R8], R4 ;  /* 0x0000000408007388 */ /* 0x0005e20000000c00 */
[----:B-1----:R-:W2:Y:S01]  /*2e40*/  LDTM.x8 R12, tmem[UR5+0x50] ;  /* 0x00005005000c79ee */ /* 0x002ea200081c0000 */
[----:B------:R-:W-:Y:S01]  /*2e50*/  NOP ;  /* 0x0000000000007918 */ /* 0x000fe20000000000 */
[----:B--2---:R-:W1:Y:S01]  /*2e60*/  LDTM.x8 R4, tmem[UR4+0x58] ;  /* 0x00005804000479ee */ /* 0x004e6200081c0000 */
        /* <DEDUP_REMOVED lines=36> */
[----:B-1----:R-:W-:Y:S02]  /*30b0*/  F2FP.BF16.F32.PACK_AB R4, R5, R4 ;  /* 0x000000040504723e */ /* 0x002fe400000010ff */
[----:B------:R-:W-:Y:S02]  /*30c0*/  F2FP.BF16.F32.PACK_AB R5, R7, R6 ;  /* 0x000000060705723e */ /* 0x000fe400000010ff */
[----:B------:R-:W-:Y:S02]  /*30d0*/  F2FP.BF16.F32.PACK_AB R6, R9, R8 ;  /* 0x000000080906723e */ /* 0x000fe400000010ff */
[CC--:B------:R-:W-:Y:S02]  /*30e0*/  IADD3 R8, PT, PT, R0.reuse, R39.reuse, R25 ;  /* 0x0000002700087210 */ /* 0x0c0fe40007ffe019 */
[----:B------:R-:W-:Y:S02]  /*30f0*/  F2FP.BF16.F32.PACK_AB R7, R11, R10 ;  /* 0x0000000a0b07723e */ /* 0x000fe400000010ff */
[----:B------:R-:W-:Y:S01]  /*3100*/  IADD3 R39, PT, PT, R0, R39, R24 ;  /* 0x0000002700277210 */ /* 0x000fe20007ffe018 */
[----:B------:R1:W-:Y:S01]  /*3110*/  STS.128 [R8], R40 ;  /* 0x0000002808007388 */ /* 0x0003e20000000c00 */
[----:B------:R-:W-:-:S03]  /*3120*/  NOP ;  /* 0x0000000000007918 */ /* 0x000fc60000000000 */
[----:B------:R1:W-:Y:S01]  /*3130*/  STS.128 [R39], R4 ;  /* 0x0000000427007388 */ /* 0x0003e20000000c00 */
[----:B------:R2:W-:Y:S06]  /*3140*/  MEMBAR.ALL.CTA ;  /* 0x0000000000007992 */ /* 0x0005ec0000008000 */
[----:B--2---:R-:W2:Y:S02]  /*3150*/  FENCE.VIEW.ASYNC.S ;  /* 0x00000000000073c6 */ /* 0x004ea40000000000 */
        /* <DEDUP_REMOVED lines=11> */
[----:B--2---:R-:W-:Y:S02]  /*3210*/  UIADD3 UR8, UP0, UPT, UR8, 0x240, URZ ;  /* 0x0000024008087890 */ /* 0x004fe4000ff1e0ff */
[----:B------:R-:W-:Y:S02]  /*3220*/  UIADD3 UR5, UPT, UPT, UR5, 0x40, URZ ;  /* 0x0000004005057890 */ /* 0x000fe4000fffe0ff */
[----:B------:R-:W-:-:S09]  /*3230*/  UIADD3.X UR9, UPT, UPT, URZ, UR9, URZ, UP0, !UPT ;  /* 0x00000009ff097290 */ /* 0x000fd200087fe4ff */
[----:B------:R2:W-:Y:S02]  /*3240*/  UTMASTG.2D [UR4], [UR8] ;  /* 0x00000004080073b5 */ /* 0x0005e40008008000 */
[----:B--2---:R0:W-:Y:S02]  /*3250*/  UTMACMDFLUSH ;  /* 0x00000000000079b7 */ /* 0x0041e40000000000 */
.L_x_40:
[----:B------:R-:W-:Y:S05]  /*3260*/  BSYNC.RECONVERGENT B0 ;  /* 0x0000000000007941 */ /* 0x000fea0003800200 */
.L_x_39:
[----:B------:R-:W-:-:S04]  /*3270*/  DEPBAR.LE SB0, 0x1 ;  /* 0x000080400000791a */ /* 0x000fc80000000000 */
.L_x_38:
[----:B------:R-:W-:Y:S01]  /*3280*/  BAR.SYNC.DEFER_BLOCKING 0x8, 0x80 ;  /* 0x0202000000007b1d */ /* 0x000fe20000010000 */
[C---:B------:R-:W-:Y:S01]  /*3290*/  R2UR UR5, R35.reuse ;  /* 0x00000000230572ca */ /* 0x040fe200000e0000 */
[----:B-1----:R-:W-:Y:S01]  /*32a0*/  IMAD R39, R36, 0x4000, R32 ;  /* 0x0000400024277824 */ /* 0x002fe200078e0220 */
[----:B------:R-:W-:Y:S01]  /*32b0*/  R2UR UR4, R35 ;  /* 0x00000000230472ca */ /* 0x000fe200000e0000 */
[----:B------:R-:W-:-:S05]  /*32c0*/  VIADD R2, R2, 0x31870 ;  /* 0x0003187002027836 */ /* 0x000fca0000000000 */
[----:B------:R-:W-:-:S05]  /*32d0*/  PRMT R2, RZ, 0x654, R2 ;  /* 0x00000654ff027816 */ /* 0x000fca0000000002 */
[----:B------:R-:W1:Y:S01]  /*32e0*/  LDTM.x8 R12, tmem[UR5+0x80] ;  /* 0x00008005000c79ee */ /* 0x000e6200081c0000 */
[----:B------:R-:W-:Y:S01]  /*32f0*/  NOP ;  /* 0x0000000000007918 */ /* 0x000fe20000000000 */
[----:B-1----:R-:W1:Y:S01]  /*3300*/  LDTM.x8 R4, tmem[UR4+0x88] ;  /* 0x00008804000479ee */ /* 0x002e6200081c0000 */
[----:B------:R-:W-:Y:S02]  /*3310*/  F2FP.BF16.F32.PACK_AB R12, R13, R12 ;  /* 0x0000000c0d0c723e */ /* 0x000fe400000010ff */
[----:B------:R-:W-:Y:S02]  /*3320*/  F2FP.BF16.F32.PACK_AB R13, R15, R14 ;  /* 0x0000000e0f0d723e */ /* 0x000fe400000010ff */
[----:B------:R-:W-:Y:S02]  /*3330*/  F2FP.BF16.F32.PACK_AB R14, R17, R16 ;  /* 0x00000010110e723e */ /* 0x000fe400000010ff */
[----:B------:R-:W-:Y:S02]  /*3340*/  F2FP.BF16.F32.PACK_AB R15, R19, R18 ;  /* 0x00000012130f723e */ /* 0x000fe400000010ff */
[----:B------:R-:W-:-:S02]  /*3350*/  IADD3 R16, PT, PT, R0, R39, R31 ;  /* 0x0000002700107210 */ /* 0x000fc40007ffe01f */
        /* <DEDUP_REMOVED lines=56> */
[----:B------:R-:W-:Y:S01]  /*36e0*/  NOP ;  /* 0x0000000000007918 */ /* 0x000fe20000000000 */
[----:B------:R1:W-:Y:S01]  /*36f0*/  SYNCS.ARRIVE.TRANS64.RED.A1T0 RZ, [R2+URZ], RZ ;  /* 0x000000ff02ff79a7 */ /* 0x0003e200081004ff */
        /* <DEDUP_REMOVED lines=18> */
.L_x_42:
[----:B------:R-:W-:Y:S05]  /*3820*/  BSYNC.RECONVERGENT B0 ;  /* 0x0000000000007941 */ /* 0x000fea0003800200 */
.L_x_41:
[----:B------:R-:W-:Y:S02]  /*3830*/  IADD3 R23, PT, PT, R23, 0x97, RZ ;  /* 0x0000009717177810 */ /* 0x000fe40007ffe0ff */
[----:B------:R-:W-:Y:S01]  /*3840*/  IADD3 R33, PT, PT, R33, 0x97, RZ ;  /* 0x0000009721217810 */ /* 0x000fe20007ffe0ff */
[----:B------:R-:W-:Y:S06]  /*3850*/  @P0 BRA `(.L_x_43) ;  /* 0xffffffe800f00947 */ /* 0x000fec000383ffff */
.L_x_32:
[----:B------:R-:W-:-:S13]  /*3860*/  ISETP.NE.AND P0, PT, R3, 0x3, PT ;  /* 0x000000030300780c */ /* 0x000fda0003f05270 */
[----:B------:R-:W-:Y:S05]  /*3870*/  @P0 EXIT ;  /* 0x000000000000094d */ /* 0x000fea0003800000 */
[----:B------:R-:W-:Y:S05]  /*3880*/  WARPSYNC.ALL ;  /* 0x0000000000007948 */ /* 0x000fea0003800000 */
[----:B------:R-:W-:Y:S01]  /*3890*/  NOP ;  /* 0x0000000000007918 */ /* 0x000fe20000000000 */
[----:B------:R-:W2:Y:S01]  /*38a0*/  S2UR UR5, SR_CgaCtaId ;  /* 0x00000000000579c3 */ /* 0x000ea20000008800 */
[----:B------:R-:W-:Y:S02]  /*38b0*/  UMOV UR4, 0x50 ;  /* 0x0000005000047882 */ /* 0x000fe40000000000 */
[----:B--2---:R-:W-:-:S09]  /*38c0*/  ULEA UR5, UR5, UR4, 0x18 ;  /* 0x0000000405057291 */ /* 0x004fd2000f8ec0ff */
[----:B-1----:R-:W1:Y:S02]  /*38d0*/  LDS R2, [UR5] ;  /* 0x00000005ff027984 */ /* 0x002e640008000800 */
[----:B-1----:R-:W-:-:S04]  /*38e0*/  LOP3.LUT R0, R2, 0xffff, RZ, 0xc0, !PT ;  /* 0x0000ffff02007812 */ /* 0x002fc800078ec0ff */
[----:B------:R-:W-:-:S13]  /*38f0*/  ISETP.NE.AND P0, PT, R0, 0xffff, PT ;  /* 0x0000ffff0000780c */ /* 0x000fda0003f05270 */
[----:B------:R-:W-:Y:S05]  /*3900*/  @P0 BRA `(.L_x_44) ;  /* 0x0000000000480947 */ /* 0x000fea0003800000 */
[----:B------:R-:W-:-:S04]  /*3910*/  SHF.R.U32.HI R0, RZ, 0x10, R2 ;  /* 0x00000010ff007819 */ /* 0x000fc80000011602 */
[----:B------:R-:W-:-:S04]  /*3920*/  LOP3.LUT R0, R0, 0x1, RZ, 0xc0, !PT ;  /* 0x0000000100007812 */ /* 0x000fc800078ec0ff */
[----:B------:R-:W-:-:S13]  /*3930*/  ISETP.NE.AND P0, PT, R0, 0x1, PT ;  /* 0x000000010000780c */ /* 0x000fda0003f05270 */
[----:B------:R-:W-:Y:S05]  /*3940*/  @P0 BRA `(.L_x_45) ;  /* 0x00000000002c0947 */ /* 0x000fea0003800000 */
[----:B------:R-:W1:Y:S01]  /*3950*/  S2R R0, SR_LANEID ;  /* 0x0000000000007919 */ /* 0x000e620000000000 */
[----:B------:R-:W-:Y:S01]  /*3960*/  IMAD.MOV.U32 R2, RZ, RZ, -0x20000 ;  /* 0xfffe0000ff027424 */ /* 0x000fe200078e00ff */
[----:B------:R-:W-:Y:S02]  /*3970*/  VOTEU.ANY UR6, UPT, PT ;  /* 0x0000000000067886 */ /* 0x000fe400038e0100 */
[----:B------:R-:W-:Y:S01]  /*3980*/  UFLO.U32 UR6, UR6 ;  /* 0x00000006000672bd */ /* 0x000fe200080e0000 */
[----:B------:R-:W2:Y:S05]  /*3990*/  REDUX UR4, R2 ;  /* 0x00000000020473c4 */ /* 0x000eaa0000000000 */
[----:B-1----:R-:W-:-:S02]  /*39a0*/  ISETP.EQ.U32.AND P0, PT, R0, UR6, PT ;  /* 0x0000000600007c0c */ /* 0x002fc4000bf02070 */
[----:B--2---:R-:W-:Y:S01]  /*39b0*/  MOV R0, UR4 ;  /* 0x0000000400007c02 */ /* 0x004fe20008000f00 */
[----:B------:R-:W-:-:S05]  /*39c0*/  UMOV UR4, 0xfffe0000 ;  /* 0xfffe000000047882 */ /* 0x000fca0000000000 */
[----:B------:R1:W-:Y:S05]  /*39d0*/  UTCATOMSWS.AND URZ, UR4 ;  /* 0x0000000400ff79e3 */ /* 0x0003ea0008000000 */
[----:B------:R1:W-:Y:S01]  /*39e0*/  @P0 ATOMS.AND RZ, [UR5], R0 ;  /* 0x00000000ffff098c */ /* 0x0003e2000a800005 */
[----:B------:R-:W-:Y:S05]  /*39f0*/  BRA `(.L_x_46) ;  /* 0x0000000000147947 */ /* 0x000fea0003800000 */
.L_x_45:
[----:B------:R-:W-:Y:S02]  /*3a00*/  MOV R2, 0x3a20 ;  /* 0x00003a2000027802 */ /* 0x000fe40000000f00 */
[----:B------:R-:W-:Y:S05]  /*3a10*/  CALL.REL.NOINC `($__internal_0_$__cuda_sm10x_tcgen05_guardrail_trap_col_being_dealloced_not_returned_by_alloc) ;  /* 0x0000000400047944 */ /* 0x000fea0003c00000 */
[----:B------:R-:W-:Y:S05]  /*3a20*/  BRA `(.L_x_46) ;  /* 0x0000000000087947 */ /* 0x000fea0003800000 */
.L_x_44:
[----:B------:R-:W-:Y:S02]  /*3a30*/  MOV R2, 0x3a50 ;  /* 0x00003a5000027802 */ /* 0x000fe40000000f00 */
[----:B------:R-:W-:Y:S05]  /*3a40*/  CALL.REL.NOINC `($__internal_2_$__cuda_sm10x_tcgen05_guardrail_trap_unallocated_columns_being_dealloced) ;  /* 0x0000000400107944 */ /* 0x000fea0003c00000 */
.L_x_46:
[----:B------:R-:W-:Y:S01]  /*3a50*/  NOP ;  /* 0x0000000000007918 */ /* 0x000fe20000000000 */
[----:B-1----:R-:W-:Y:S05]  /*3a60*/  EXIT ;  /* 0x000000000000794d */ /* 0x002fea0003800000 */
.L_x_14:
[----:B------:R-:W-:-:S07]  /*3a70*/  MOV R5, R4 ;  /* 0x0000000400057202 */ /* 0x000fce0000000f00 */
.L_x_47:
[----:B-1----:R1:W2:Y:S02]  /*3a80*/  SYNCS.PHASECHK.TRANS64.TRYWAIT P0, [R2+URZ+0x31800], R5 ;  /* 0x03180005020075a7 */ /* 0x0022a400080011ff */
[----:B--2---:R-:W-:Y:S05]  /*3a90*/  @!P0 NANOSLEEP.SYNCS 0x989680 ;  /* 0x009896800000895d */ /* 0x004fea0003900000 */
[----:B------:R-:W2:Y:S02]  /*3aa0*/  @!P0 SYNCS.PHASECHK.TRANS64 P0, [R2+URZ+0x31800], R5 ;  /* 0x03180005020085a7 */ /* 0x000ea400080010ff */
[----:B--2---:R-:W-:Y:S05]  /*3ab0*/  @!P0 BRA `(.L_x_47) ;  /* 0xfffffffc00f08947 */ /* 0x004fea000383ffff */
[----:B------:R-:W-:Y:S05]  /*3ac0*/  BRA `(.L_x_48) ;  /* 0xffffffcc00dc7947 */ /* 0x000fea000383ffff */
.L_x_18:
[----:B------:R-:W-:Y:S02]  /*3ad0*/  MOV R8, UR10 ;  /* 0x0000000a00087c02 */ /* 0x000fe40008000f00 */
[----:B------:R-:W-:Y:S02]  /*3ae0*/  MOV R9, UR10 ;  /* 0x0000000a00097c02 */ /* 0x000fe40008000f00 */
[----:B------:R-:W-:-:S07]  /*3af0*/  MOV R0, UR9 ;  /* 0x0000000900007c02 */ /* 0x000fce0008000f00 */
.L_x_49:
[----:B-1----:R1:W2:Y:S02]  /*3b00*/  SYNCS.PHASECHK.TRANS64.TRYWAIT P0, [R0+URZ+0x31870], R9 ;  /* 0x03187009000075a7 */ /* 0x0022a400080011ff */
[----:B--2---:R-:W-:Y:S05]  /*3b10*/  @!P0 NANOSLEEP.SYNCS 0x989680 ;  /* 0x009896800000895d */ /* 0x004fea0003900000 */
[----:B------:R-:W2:Y:S02]  /*3b20*/  @!P0 SYNCS.PHASECHK.TRANS64 P0, [R0+URZ+0x31870], R9 ;  /* 0x03187009000085a7 */ /* 0x000ea400080010ff */
[----:B--2---:R-:W-:Y:S05]  /*3b30*/  @!P0 BRA `(.L_x_49) ;  /* 0xfffffffc00f08947 */ /* 0x004fea000383ffff */
[----:B------:R-:W-:Y:S05]  /*3b40*/  BRA `(.L_x_50) ;  /* 0xffffffd400687947 */ /* 0x000fea000383ffff */
.L_x_19:
[----:B------:R-:W-:Y:S02]  /*3b50*/  MOV R2, UR10 ;  /* 0x0000000a00027c02 */ /* 0x000fe40008000f00 */
[----:B------:R-:W-:Y:S07]  /*3b60*/  MOV R8, R9 ;  /* 0x0000000900087202 */ /* 0x000fee0000000f00 */
.L_x_51:
[----:B-1----:R1:W2:Y:S02]  /*3b70*/  SYNCS.PHASECHK.TRANS64.TRYWAIT P0, [R2+URZ+0x31840], R9 ;  /* 0x03184009020075a7 */ /* 0x0022a400080011ff */
[----:B--2---:R-:W-:Y:S05]  /*3b80*/  @!P0 NANOSLEEP.SYNCS 0x989680 ;  /* 0x009896800000895d */ /* 0x004fea0003900000 */
[----:B------:R-:W2:Y:S02]  /*3b90*/  @!P0 SYNCS.PHASECHK.TRANS64 P0, [R2+URZ+0x31840], R9 ;  /* 0x03184009020085a7 */ /* 0x000ea400080010ff */
[----:B--2---:R-:W-:Y:S05]  /*3ba0*/  @!P0 BRA `(.L_x_51) ;  /* 0xfffffffc00f08947 */ /* 0x004fea000383ffff */
[----:B------:R-:W-:Y:S05]  /*3bb0*/  BRA `(.L_x_52) ;  /* 0xffffffd4006c7947 */ /* 0x000fea000383ffff */
.L_x_21:
[----:B------:R-:W-:Y:S02]  /*3bc0*/  MOV R2, UR13 ;  /* 0x0000000d00027c02 */ /* 0x000fe40008000f00 */
[----:B------:R-:W-:Y:S07]  /*3bd0*/  MOV R8, R9 ;  /* 0x0000000900087202 */ /* 0x000fee0000000f00 */
.L_x_53:
[----:B-1----:R1:W2:Y:S02]  /*3be0*/  SYNCS.PHASECHK.TRANS64.TRYWAIT P0, [R2+URZ+0x31840], R9 ;  /* 0x03184009020075a7 */ /* 0x0022a400080011ff */
[----:B--2---:R-:W-:Y:S05]  /*3bf0*/  @!P0 NANOSLEEP.SYNCS 0x989680 ;  /* 0x009896800000895d */ /* 0x004fea0003900000 */
[----:B------:R-:W2:Y:S02]  /*3c00*/  @!P0 SYNCS.PHASECHK.TRANS64 P0, [R2+URZ+0x31840], R9 ;  /* 0x03184009020085a7 */ /* 0x000ea400080010ff */
[----:B--2---:R-:W-:Y:S05]  /*3c10*/  @!P0 BRA `(.L_x_53) ;  /* 0xfffffffc00f08947 */ /* 0x004fea000383ffff */
[----:B------:R-:W-:Y:S05]  /*3c20*/  BRA `(.L_x_54) ;  /* 0xffffffd800447947 */ /* 0x000fea000383ffff */
.L_x_25:
[----:B------:R-:W-:-:S04]  /*3c30*/  SHF.L.U32 R4, R10, 0x1f, RZ ;  /* 0x0000001f0a047819 */ /* 0x000fc800000006ff */
[----:B------:R-:W-:-:S07]  /*3c40*/  MOV R5, R4 ;  /* 0x0000000400057202 */ /* 0x000fce0000000f00 */
.L_x_55:
[----:B-1----:R1:W2:Y:S02]  /*3c50*/  SYNCS.PHASECHK.TRANS64.TRYWAIT P0, [R2+URZ+0x31820], R5 ;  /* 0x03182005020075a7 */ /* 0x0022a400080011ff */
[----:B--2---:R-:W-:Y:S05]  /*3c60*/  @!P0 NANOSLEEP.SYNCS 0x989680 ;  /* 0x009896800000895d */ /* 0x004fea0003900000 */
[----:B------:R-:W2:Y:S02]  /*3c70*/  @!P0 SYNCS.PHASECHK.TRANS64 P0, [R2+URZ+0x31820], R5 ;  /* 0x03182005020085a7 */ /* 0x000ea400080010ff */
[----:B--2---:R-:W-:Y:S05]  /*3c80*/  @!P0 BRA `(.L_x_55) ;  /* 0xfffffffc00f08947 */ /* 0x004fea000383ffff */
[----:B------:R-:W-:Y:S05]  /*3c90*/  BRA `(.L_x_56) ;  /* 0xffffffdc00987947 */ /* 0x000fea000383ffff */
.L_x_26:
[----:B------:R-:W-:-:S07]  /*3ca0*/  MOV R5, R4 ;  /* 0x0000000400057202 */ /* 0x000fce0000000f00 */
.L_x_57:
[----:B-1----:R1:W2:Y:S02]  /*3cb0*/  SYNCS.PHASECHK.TRANS64.TRYWAIT P0, [R2+URZ+0x31828], R5 ;  /* 0x03182805020075a7 */ /* 0x0022a400080011ff */
[----:B--2---:R-:W-:Y:S05]  /*3cc0*/  @!P0 NANOSLEEP.SYNCS 0x989680 ;  /* 0x009896800000895d */ /* 0x004fea0003900000 */
[----:B------:R-:W2:Y:S02]  /*3cd0*/  @!P0 SYNCS.PHASECHK.TRANS64 P0, [R2+URZ+0x31828], R5 ;  /* 0x03182805020085a7 */ /* 0x000ea400080010ff */
[----:B--2---:R-:W-:Y:S05]  /*3ce0*/  @!P0 BRA `(.L_x_57) ;  /* 0xfffffffc00f08947 */ /* 0x004fea000383ffff */
[----:B------:R-:W-:Y:S05]  /*3cf0*/  BRA `(.L_x_58) ;  /* 0xffffffe000287947 */ /* 0x000fea000383ffff */
.L_x_27:
[----:B-1----:R-:W-:-:S07]  /*3d00*/  MOV R5, R4 ;  /* 0x0000000400057202 */ /* 0x002fce0000000f00 */
.L_x_59:
[----:B-1----:R1:W2:Y:S02]  /*3d10*/  SYNCS.PHASECHK.TRANS64.TRYWAIT P0, [R2+URZ+0x31830], R5 ;  /* 0x03183005020075a7 */ /* 0x0022a400080011ff */
[----:B--2---:R-:W-:Y:S05]  /*3d20*/  @!P0 NANOSLEEP.SYNCS 0x989680 ;  /* 0x009896800000895d */ /* 0x004fea0003900000 */
[----:B------:R-:W2:Y:S02]  /*3d30*/  @!P0 SYNCS.PHASECHK.TRANS64 P0, [R2+URZ+0x31830], R5 ;  /* 0x03183005020085a7 */ /* 0x000ea400080010ff */
[----:B--2---:R-:W-:Y:S05]  /*3d40*/  @!P0 BRA `(.L_x_59) ;  /* 0xfffffffc00f08947 */ /* 0x004fea000383ffff */
[----:B------:R-:W-:Y:S05]  /*3d50*/  BRA `(.L_x_60) ;  /* 0xffffffe000687947 */ /* 0x000fea000383ffff */
.L_x_28:
[-C--:B------:R-:W-:Y:S02]  /*3d60*/  MOV R20, R4.reuse ;  /* 0x0000000400147202 */ /* 0x080fe40000000f00 */
[----:B------:R-:W-:-:S07]  /*3d70*/  MOV R21, R4 ;  /* 0x0000000400157202 */ /* 0x000fce0000000f00 */
.L_x_61:
[----:B-1----:R1:W2:Y:S02]  /*3d80*/  SYNCS.PHASECHK.TRANS64.TRYWAIT P0, [R2+URZ+0x31838], R21 ;  /* 0x03183815020075a7 */ /* 0x0022a400080011ff */
[----:B--2---:R-:W-:Y:S05]  /*3d90*/  @!P0 NANOSLEEP.SYNCS 0x989680 ;  /* 0x009896800000895d */ /* 0x004fea0003900000 */
[----:B------:R-:W2:Y:S02]  /*3da0*/  @!P0 SYNCS.PHASECHK.TRANS64 P0, [R2+URZ+0x31838], R21 ;  /* 0x03183815020085a7 */ /* 0x000ea400080010ff */
[----:B--2---:R-:W-:Y:S05]  /*3db0*/  @!P0 BRA `(.L_x_61) ;  /* 0xfffffffc00f08947 */ /* 0x004fea000383ffff */
[----:B------:R-:W-:Y:S05]  /*3dc0*/  BRA `(.L_x_62) ;  /* 0xffffffe000a07947 */ /* 0x000fea000383ffff */
.L_x_33:
[----:B------:R-:W-:-:S07]  /*3dd0*/  MOV R5, R4 ;  /* 0x0000000400057202 */ /* 0x000fce0000000f00 */
.L_x_63:
[----:B-1----:R1:W2:Y:S02]  /*3de0*/  SYNCS.PHASECHK.TRANS64.TRYWAIT P1, [R2+URZ+0x31860], R5 ;  /* 0x03186005020075a7 */ /* 0x0022a400080211ff */
[----:B--2---:R-:W-:Y:S05]  /*3df0*/  @!P1 NANOSLEEP.SYNCS 0x989680 ;  /* 0x009896800000995d */ /* 0x004fea0003900000 */
[----:B------:R-:W2:Y:S02]  /*3e00*/  @!P1 SYNCS.PHASECHK.TRANS64 P1, [R2+URZ+0x31860], R5 ;  /* 0x03186005020095a7 */ /* 0x000ea400080210ff */
[----:B--2---:R-:W-:Y:S05]  /*3e10*/  @!P1 BRA `(.L_x_63) ;  /* 0xfffffffc00f09947 */ /* 0x004fea000383ffff */
[----:B------:R-:W-:Y:S05]  /*3e20*/  BRA `(.L_x_64) ;  /* 0xffffffe400ec7947 */ /* 0x000fea000383ffff */
        .weak           $__internal_0_$__cuda_sm10x_tcgen05_guardrail_trap_col_being_dealloced_not_returned_by_alloc
        .type           $__internal_0_$__cuda_sm10x_tcgen05_guardrail_trap_col_being_dealloced_not_returned_by_alloc,@function
        .size           $__internal_0_$__cuda_sm10x_tcgen05_guardrail_trap_col_being_dealloced_not_returned_by_alloc,($__internal_1_$__cuda_sm10x_tcgen05_guardrail_trap_phase_invalid_during_alloc - $__internal_0_$__cuda_sm10x_tcgen05_guardrail_trap_col_being_dealloced_not_returned_by_alloc)
$__internal_0_$__cuda_sm10x_tcgen05_guardrail_trap_col_being_dealloced_not_returned_by_alloc:
[----:B------:R-:W-:Y:S05]  /*3e30*/  BPT.TRAP 0x1 ;  /* 0x000000040000795c */ /* 0x000fea0000300000 */
[----:B------:R-:W-:-:S04]  /*3e40*/  HFMA2 R3, -RZ, RZ, 0, 0 ;  /* 0x00000000ff037431 */ /* 0x000fc800000001ff */
[----:B------:R-:W-:Y:S05]  /*3e50*/  RET.REL.NODEC R2 `(_ZN9deep_gemm24sm100_fp8_gemm_1d1d_implILN4cute4UMMA5MajorE0ELS3_0ELj0ELj4096ELj7168ELj128ELj192ELj128ELj1ELj128ELj128ELj128ELj4ELj128ELj128ELj1ELb0ELj151ELNS_8GemmTypeE0ELb0EN7cutlass10bfloat16_tENS_16EpilogueIdentityEEEvPijjj14CUtensorMap_stS9_S9_S9_S9_) ;  /* 0xffffffc002687950 */ /* 0x000fea0003c3ffff */
        .weak           $__internal_1_$__cuda_sm10x_tcgen05_guardrail_trap_phase_invalid_during_alloc
        .type           $__internal_1_$__cuda_sm10x_tcgen05_guardrail_trap_phase_invalid_during_alloc,@function
        .size           $__internal_1_$__cuda_sm10x_tcgen05_guardrail_trap_phase_invalid_during_alloc,($__internal_2_$__cuda_sm10x_tcgen05_guardrail_trap_unallocated_columns_being_dealloced - $__internal_1_$__cuda_sm10x_tcgen05_guardrail_trap_phase_invalid_during_alloc)
$__internal_1_$__cuda_sm10x_tcgen05_guardrail_trap_phase_invalid_during_alloc:
[----:B------:R-:W-:Y:S05]  /*3e60*/  BPT.TRAP 0x1 ;  /* 0x000000040000795c */ /* 0x000fea0000300000 */
[----:B------:R-:W-:-:S04]  /*3e70*/  MOV R5, 0x0 ;  /* 0x0000000000057802 */ /* 0x000fc80000000f00 */
[----:B------:R-:W-:Y:S05]  /*3e80*/  RET.REL.NODEC R4 `(_ZN9deep_gemm24sm100_fp8_gemm_1d1d_implILN4cute4UMMA5MajorE0ELS3_0ELj0ELj4096ELj7168ELj128ELj192ELj128ELj1ELj128ELj128ELj128ELj4ELj128ELj128ELj1ELb0ELj151ELNS_8GemmTypeE0ELb0EN7cutlass10bfloat16_tENS_16EpilogueIdentityEEEvPijjj14CUtensorMap_stS9_S9_S9_S9_) ;  /* 0xffffffc0045c7950 */ /* 0x000fea0003c3ffff */
        .weak           $__internal_2_$__cuda_sm10x_tcgen05_guardrail_trap_unallocated_columns_being_dealloced
        .type           $__internal_2_$__cuda_sm10x_tcgen05_guardrail_trap_unallocated_columns_being_dealloced,@function
        .size           $__internal_2_$__cuda_sm10x_tcgen05_guardrail_trap_unallocated_columns_being_dealloced,($__internal_3_$__cuda_sm20_div_u16 - $__internal_2_$__cuda_sm10x_tcgen05_guardrail_trap_unallocated_columns_being_dealloced)
$__internal_2_$__cuda_sm10x_tcgen05_guardrail_trap_unallocated_columns_being_dealloced:
[----:B------:R-:W-:Y:S05]  /*3e90*/  BPT.TRAP 0x1 ;  /* 0x000000040000795c */ /* 0x000fea0000300000 */
[----:B------:R-:W-:-:S04]  /*3ea0*/  HFMA2 R3, -RZ, RZ, 0, 0 ;  /* 0x00000000ff037431 */ /* 0x000fc800000001ff */
[----:B------:R-:W-:Y:S05]  /*3eb0*/  RET.REL.NODEC R2 `(_ZN9deep_gemm24sm100_fp8_gemm_1d1d_implILN4cute4UMMA5MajorE0ELS3_0ELj0ELj4096ELj7168ELj128ELj192ELj128ELj1ELj128ELj128ELj128ELj4ELj128ELj128ELj1ELb0ELj151ELNS_8GemmTypeE0ELb0EN7cutlass10bfloat16_tENS_16EpilogueIdentityEEEvPijjj14CUtensorMap_stS9_S9_S9_S9_) ;  /* 0xffffffc002507950 */ /* 0x000fea0003c3ffff */
        .weak           $__internal_3_$__cuda_sm20_div_u16
        .type           $__internal_3_$__cuda_sm20_div_u16,@function
        .size           $__internal_3_$__cuda_sm20_div_u16,(.L_x_69 - $__internal_3_$__cuda_sm20_div_u16)
$__internal_3_$__cuda_sm20_div_u16:
[----:B------:R-:W1:Y:S01]  /*3ec0*/  I2F.U16 R6, R7 ;  /* 0x0000000700067306 */ /* 0x000e620000101000 */
[----:B------:R-:W-:-:S07]  /*3ed0*/  IMAD.MOV.U32 R4, RZ, RZ, 0x4b800000 ;  /* 0x4b800000ff047424 */ /* 0x000fce00078e00ff */
[----:B------:R-:W-:Y:S01]  /*3ee0*/  I2F.U16.RZ R5, R5 ;  /* 0x0000000500057306 */ /* 0x000fe2000010d000 */
[C---:B-1----:R-:W-:Y:S02]  /*3ef0*/  FSETP.GEU.AND P1, PT, |R6|.reuse, 1.175494350822287508e-38, PT ;  /* 0x008000000600780b */ /* 0x042fe40003f2e200 */
[----:B------:R-:W-:Y:S02]  /*3f00*/  FSETP.GT.AND P3, PT, |R6|, 8.50705917302346158658e+37, PT ;  /* 0x7e8000000600780b */ /* 0x000fe40003f64200 */
[----:B------:R-:W-:Y:S02]  /*3f10*/  FSEL R4, R4, 1, !P1 ;  /* 0x3f80000004047808 */ /* 0x000fe40004800000 */
[----:B------:R-:W-:Y:S02]  /*3f20*/  ISETP.NE.U32.AND P1, PT, R7, RZ, PT ;  /* 0x000000ff0700720c */ /* 0x000fe40003f25070 */
[----:B------:R-:W-:-:S05]  /*3f30*/  FSEL R4, R4, 0.25, !P3 ;  /* 0x3e80000004047808 */ /* 0x000fca0005800000 */
[----:B------:R-:W-:-:S06]  /*3f40*/  FMUL R6, R6, R4 ;  /* 0x0000000406067220 */ /* 0x000fcc0000400000 */
[----:B------:R-:W1:Y:S02]  /*3f50*/  MUFU.RCP R6, R6 ;  /* 0x0000000600067308 */ /* 0x000e640000001000 */
[----:B-1----:R-:W-:-:S04]  /*3f60*/  FMUL R4, R4, R6 ;  /* 0x0000000604047220 */ /* 0x002fc80000400000 */
[----:B------:R-:W-:-:S04]  /*3f70*/  VIADD R4, R4, 0x2 ;  /* 0x0000000204047836 */ /* 0x000fc80000000000 */
[----:B------:R-:W-:Y:S01]  /*3f80*/  FMUL.RZ R4, R5, R4 ;  /* 0x0000000405047220 */ /* 0x000fe2000040c000 */
[----:B------:R-:W-:-:S03]  /*3f90*/  HFMA2 R5, -RZ, RZ, 0, 0 ;  /* 0x00000000ff057431 */ /* 0x000fc600000001ff */
[----:B------:R1:W2:Y:S02]  /*3fa0*/  F2I.U32.TRUNC.NTZ R41, R4 ;  /* 0x0000000400297305 */ /* 0x0002a4000020f000 */
[----:B-1----:R-:W-:Y:S01]  /*3fb0*/  IMAD.MOV.U32 R4, RZ, RZ, R2 ;  /* 0x000000ffff047224 */ /* 0x002fe200078e0002 */
[----:B--2---:R-:W-:Y:S02]  /*3fc0*/  LOP3.LUT R41, R41, 0xffff, RZ, 0xc0, !PT ;  /* 0x0000ffff29297812 */ /* 0x004fe400078ec0ff */
[----:B------:R-:W-:Y:S01]  /*3fd0*/  @!P1 MOV R41, 0xffffffff ;  /* 0xffffffff00299802 */ /* 0x000fe20000000f00 */
[----:B------:R-:W-:Y:S06]  /*3fe0*/  RET.REL.NODEC R4 `(_ZN9deep_gemm24sm100_fp8_gemm_1d1d_implILN4cute4UMMA5MajorE0ELS3_0ELj0ELj4096ELj7168ELj128ELj192ELj128ELj1ELj128ELj128ELj128ELj4ELj128ELj128ELj1ELb0ELj151ELNS_8GemmTypeE0ELb0EN7cutlass10bfloat16_tENS_16EpilogueIdentityEEEvPijjj14CUtensorMap_stS9_S9_S9_S9_) ;  /* 0xffffffc004047950 */ /* 0x000fec0003c3ffff */
.L_x_65:
[----:B------:R-:W-:-:S00]  /*3ff0*/  BRA `(.L_x_65) ;  /* 0xfffffffc00fc7947 */ /* 0x000fc0000383ffff */
[----:B------:R-:W-:-:S00]  /*4000*/  NOP ;  /* 0x0000000000007918 */ /* 0x000fc00000000000 */
[----:B------:R-:W-:-:S00]  /*4010*/  NOP ;  /* 0x0000000000007918 */ /* 0x000fc00000000000 */
[----:B------:R-:W-:-:S00]  /*4020*/  NOP ;  /* 0x0000000000007918 */ /* 0x000fc00000000000 */
[----:B------:R-:W-:-:S00]  /*4030*/  NOP ;  /* 0x0000000000007918 */ /* 0x000fc00000000000 */
[----:B------:R-:W-:-:S00]  /*4040*/  NOP ;  /* 0x0000000000007918 */ /* 0x000fc00000000000 */
[----:B------:R-:W-:-:S00]  /*4050*/  NOP ;  /* 0x0000000000007918 */ /* 0x000fc00000000000 */
[----:B------:R-:W-:-:S00]  /*4060*/  NOP ;  /* 0x0000000000007918 */ /* 0x000fc00000000000 */
[----:B------:R-:W-:-:S00]  /*4070*/  NOP ;  /* 0x0000000000007918 */ /* 0x000fc00000000000 */
.L_x_69:


//--------------------- .nv.shared._ZN9deep_gemm24sm100_fp8_gemm_1d1d_implILN4cute4UMMA5MajorE0ELS3_0ELj0ELj4096ELj7168ELj128ELj192ELj128ELj1ELj128ELj128ELj128ELj4ELj128ELj128ELj1ELb0ELj151ELNS_8GemmTypeE0ELb0EN7cutlass10bfloat16_tENS_16EpilogueIdentityEEEvPijjj14CUtensorMap_stS9_S9_S9_S9_ --------------------------
	.section	.nv.shared._ZN9deep_gemm24sm100_fp8_gemm_1d1d_implILN4cute4UMMA5MajorE0ELS3_0ELj0ELj4096ELj7168ELj128ELj192ELj128ELj1ELj128ELj128ELj128ELj4ELj128ELj128ELj1ELb0ELj151ELNS_8GemmTypeE0ELb0EN7cutlass10bfloat16_tENS_16EpilogueIdentityEEEvPijjj14CUtensorMap_stS9_S9_S9_S9_,"aw",@nobits
	.sectionflags	@""
	.align	1024
	.zero		1024


//--------------------- .nv.shared.reserved.0     --------------------------
	.section	.nv.shared.reserved.0,"aw",@nobits
	.align	8
	.weak		__nv_reservedSMEM_offset_0_alias
	.size		__nv_reservedSMEM_offset_0_alias, 0, 64
	.other		__nv_reservedSMEM_offset_0_alias,@"STO_CUDA_RESERVED_SHARED STV_DEFAULT"
__nv_reservedSMEM_offset_0_alias:
	.zero		0
.nv.shared.reserved.0:
	.zero		64
	.weak		__nv_reservedSMEM_allocation_phase
	.type		__nv_reservedSMEM_allocation_phase,@object
	.size		__nv_reservedSMEM_allocation_phase,(.L_0 - __nv_reservedSMEM_allocation_phase)
__nv_reservedSMEM_allocation_phase:
	.zero		1
.L_0:
	.zero		7
	.weak		__nv_reservedSMEM_devtool_atexit_pc
	.type		__nv_reservedSMEM_devtool_atexit_pc,@object
	.size		__nv_reservedSMEM_devtool_atexit_pc,(__nv_reservedSMEM_allocation_mask - __nv_reservedSMEM_devtool_atexit_pc)
__nv_reservedSMEM_devtool_atexit_pc:
	.zero		8
	.weak		__nv_reservedSMEM_allocation_mask
	.type		__nv_reservedSMEM_allocation_mask,@object
	.size		__nv_reservedSMEM_allocation_mask,(.L_2 - __nv_reservedSMEM_allocation_mask)
__nv_reservedSMEM_allocation_mask:
	.zero		4
.L_2:


//--------------------- .nv.global                --------------------------
	.section	.nv.global,"aw",@nobits
.nv.global:
	.type		_ZN47_INTERNAL_12590625_9_kernel_cu_2acf221f_28959034cute1_E,@object
	.size		_ZN47_INTERNAL_12590625_9_kernel_cu_2acf221f_28959034cute1_E,(_ZN47_INTERNAL_12590625_9_kernel_cu_2acf221f_28959034cuda3std3__45__cpo6cbeginE - _ZN47_INTERNAL_12590625_9_kernel_cu_2acf221f_28959034cute1_E)
_ZN47_INTERNAL_12590625_9_kernel_cu_2acf221f_28959034cute1_E:
	.zero		1
	.type		_ZN47_INTERNAL_12590625_9_kernel_cu_2acf221f_28959034cuda3std3__45__cpo6cbeginE,@object
	.size		_ZN47_INTERNAL_12590625_9_kernel_cu_2acf221f_28959034cuda3std3__45__cpo6cbeginE,(_ZN47_INTERNAL_12590625_9_kernel_cu_2acf221f_28959034cuda3std3__48in_placeE - _ZN47_INTERNAL_12590625_9_kernel_cu_2acf221f_28959034cuda3std3__45__cpo6cbeginE)
_ZN47_INTERNAL_12590625_9_kernel_cu_2acf221f_28959034cuda3std3__45__cpo6cbeginE:
	.zero		1
	.type		_ZN47_INTERNAL_12590625_9_kernel_cu_2acf221f_28959034cuda3std3__48in_placeE,@object
	.size		_ZN47_INTERNAL_12590625_9_kernel_cu_2acf221f_28959034cuda3std3__48in_placeE,(_ZN47_INTERNAL_12590625_9_kernel_cu_2acf221f_28959034cuda3std6ranges3__45__cpo9iter_moveE - _ZN47_INTERNAL_12590625_9_kernel_cu_2acf221f_28959034cuda3std3__48in_placeE)
_ZN47_INTERNAL_12590625_9_kernel_cu_2acf221f_28959034cuda3std3__48in_placeE:
	.zero		1
	.type		_ZN47_INTERNAL_12590625_9_kernel_cu_2acf221f_28959034cuda3std6ranges3__45__cpo9iter_moveE,@object
	.size		_ZN47_INTERNAL_12590625_9_kernel_cu_2acf221f_28959034cuda3std6ranges3__45__cpo9iter_moveE,(_ZN47_INTERNAL_12590625_9_kernel_cu_2acf221f_28959034cuda3std3__45__cpo5beginE - _ZN47_INTERNAL_12590625_9_kernel_cu_2acf221f_28959034cuda3std6ranges3__45__cpo9iter_moveE)
_ZN47_INTERNAL_12590625_9_kernel_cu_2acf221f_28959034cuda3std6ranges3__45__cpo9iter_moveE:
	.zero		1
	.type		_ZN47_INTERNAL_12590625_9_kernel_cu_2acf221f_28959034cuda3std3__45__cpo5beginE,@object
	.size		_ZN47_INTERNAL_12590625_9_kernel_cu_2acf221f_28959034cuda3std3__45__cpo5beginE,(_ZN47_INTERNAL_12590625_9_kernel_cu_2acf221f_28959034cuda3std3__449_GLOBAL__N__12590625_9_kernel_cu_2acf221f_28959036ignoreE - _ZN47_INTERNAL_12590625_9_kernel_cu_2acf221f_28959034cuda3std3__45__cpo5beginE)
_ZN47_INTERNAL_12590625_9_kernel_cu_2acf221f_28959034cuda3std3__45__cpo5beginE:
	.zero		1
	.type		_ZN47_INTERNAL_12590625_9_kernel_cu_2acf221f_28959034cuda3std3__449_GLOBAL__N__12590625_9_kernel_cu_2acf221f_28959036ignoreE,@object
	.size		_ZN47_INTERNAL_12590625_9_kernel_cu_2acf221f_28959034cuda3std3__449_GLOBAL__N__12590625_9_kernel_cu_2acf221f_28959036ignoreE,(_ZN47_INTERNAL_12590625_9_kernel_cu_2acf221f_28959034cute7productE - _ZN47_INTERNAL_12590625_9_kernel_cu_2acf221f_28959034cuda3std3__449_GLOBAL__N__12590625_9_kernel_cu_2acf221f_28959036ignoreE)
_ZN47_INTERNAL_12590625_9_kernel_cu_2acf221f_28959034cuda3std3__449_GLOBAL__N__12590625_9_kernel_cu_2acf221f_28959036ignoreE:
	.zero		1
	.type		_ZN47_INTERNAL_12590625_9_kernel_cu_2acf221f_28959034cute7productE,@object
	.size		_ZN47_INTERNAL_12590625_9_kernel_cu_2acf221f_28959034cute7productE,(_ZN47_INTERNAL_12590625_9_kernel_cu_2acf221f_28959034cuda3std3__45__cpo3endE - _ZN47_INTERNAL_12590625_9_kernel_cu_2acf221f_28959034cute7productE)
_ZN47_INTERNAL_12590625_9_kernel_cu_2acf221f_28959034cute7productE:
	.zero		1
	.type		_ZN47_INTERNAL_12590625_9_kernel_cu_2acf221f_28959034cuda3std3__45__cpo3endE,@object
	.size		_ZN47_INTERNAL_12590625_9_kernel_cu_2acf221f_28959034cuda3std3__45__cpo3endE,(_ZN47_INTERNAL_12590625_9_kernel_cu_2acf221f_28959034cuda3std3__419piecewise_constructE - _ZN47_INTERNAL_12590625_9_kernel_cu_2acf221f_28959034cuda3std3__45__cpo3endE)
_ZN47_INTERNAL_12590625_9_kernel_cu_2acf221f_28959034cuda3std3__45__cpo3endE:
	.zero		1
	.type		_ZN47_INTERNAL_12590625_9_kernel_cu_2acf221f_28959034cuda3std3__419piecewise_constructE,@object
	.size		_ZN47_INTERNAL_12590625_9_kernel_cu_2acf221f_28959034cuda3std3__419piecewise_constructE,(_ZN47_INTERNAL_12590625_9_kernel_cu_2acf221f_28959034cuda3std3__45__cpo4cendE - _ZN47_INTERNAL_12590625_9_kernel_cu_2acf221f_28959034cuda3std3__419piecewise_constructE)
_ZN47_INTERNAL_12590625_9_kernel_cu_2acf221f_28959034cuda3std3__419piecewise_constructE:
	.zero		1
	.type		_ZN47_INTERNAL_12590625_9_kernel_cu_2acf221f_28959034cuda3std3__45__cpo4cendE,@object
	.size		_ZN47_INTERNAL_12590625_9_kernel_cu_2acf221f_28959034cuda3std3__45__cpo4cendE,(_ZN47_INTERNAL_12590625_9_kernel_cu_2acf221f_28959034cuda3std6ranges3__45__cpo4swapE - _ZN47_INTERNAL_12590625_9_kernel_cu_2acf221f_28959034cuda3std3__45__cpo4cendE)
_ZN47_INTERNAL_12590625_9_kernel_cu_2acf221f_28959034cuda3std3__45__cpo4cendE:
	.zero		1
	.type		_ZN47_INTERNAL_12590625_9_kernel_cu_2acf221f_28959034cuda3std6ranges3__45__cpo4swapE,@object
	.size		_ZN47_INTERNAL_12590625_9_kernel_cu_2acf221f_28959034cuda3std6ranges3__45__cpo4swapE,(.L_10 - _ZN47_INTERNAL_12590625_9_kernel_cu_2acf221f_28959034cuda3std6ranges3__45__cpo4swapE)
_ZN47_INTERNAL_12590625_9_kernel_cu_2acf221f_28959034cuda3std6ranges3__45__cpo4swapE:
	.zero		1
.L_10:


//--------------------- .nv.constant0._ZN9deep_gemm24sm100_fp8_gemm_1d1d_implILN4cute4UMMA5MajorE0ELS3_0ELj0ELj4096ELj7168ELj128ELj192ELj128ELj1ELj128ELj128ELj128ELj4ELj128ELj128ELj1ELb0ELj151ELNS_8GemmTypeE0ELb0EN7cutlass10bfloat16_tENS_16EpilogueIdentityEEEvPijjj14CUtensorMap_stS9_S9_S9_S9_ --------------------------
	.section	.nv.constant0._ZN9deep_gemm24sm100_fp8_gemm_1d1d_implILN4cute4UMMA5MajorE0ELS3_0ELj0ELj4096ELj7168ELj128ELj192ELj128ELj1ELj128ELj128ELj128ELj4ELj128ELj128ELj1ELb0ELj151ELNS_8GemmTypeE0ELb0EN7cutlass10bfloat16_tENS_16EpilogueIdentityEEEvPijjj14CUtensorMap_stS9_S9_S9_S9_,"a",@progbits
	.sectionflags	@""
	.align	4
.nv.constant0._ZN9deep_gemm24sm100_fp8_gemm_1d1d_implILN4cute4UMMA5MajorE0ELS3_0ELj0ELj4096ELj7168ELj128ELj192ELj128ELj1ELj128ELj128ELj128ELj4ELj128ELj128ELj1ELb0ELj151ELNS_8GemmTypeE0ELb0EN7cutlass10bfloat16_tENS_16EpilogueIdentityEEEvPijjj14CUtensorMap_stS9_S9_S9_S9_:
	.zero		1600


//--------------------- SYMBOLS --------------------------

	.type		.nv.reservedSmem.offset0,@object
	.size		.nv.reservedSmem.offset0,0x4
	.type		.nv.reservedSmem.cap,@object
	.size		.nv.reservedSmem.cap,0x4
